	.target	sm_100a

	.elftype	@"ET_EXEC"


//--------------------- .note.nv.tkinfo           --------------------------
	.section	.note.nv.tkinfo,"",@"SHT_NOTE"
	.sectionflags	@"SHF_NOTE_NV_TKINFO"
	.tkinfo
        /*0018*/ 	.word	0x00000002
        /*0030*/ 	.string	""
        /*0030*/ 	.string	"ptxas"
        /*0030*/ 	.string	"Cuda compilation tools, release 13.0, V13.0.88"
        /*0030*/ 	.string	"Build cuda_13.0.r13.0/compiler.36424714_0"
        /*0030*/ 	.string	"-arch sm_100a -m 64 "



//--------------------- .note.nv.cuinfo           --------------------------
	.section	.note.nv.cuinfo,"",@"SHT_NOTE"
	.sectionflags	@"SHF_NOTE_NV_CUINFO"
        /*0018*/ 	.short	0x0002
        /*001a*/ 	.short	0x0064
        /*001c*/ 	.short	0x0082
	.zero		2


//--------------------- .nv.info                  --------------------------
	.section	.nv.info,"",@"SHT_CUDA_INFO"
	.align	4


	//----- nvinfo : EIATTR_REGCOUNT
	.align		4
        /*0000*/ 	.byte	0x04, 0x2f
        /*0002*/ 	.short	(.L_19 - .L_18)
	.align		4
.L_18:
        /*0004*/ 	.word	index@(_ZN7cutlass13device_kernelINS_4conv6kernel13ConvUniversalINS1_16ConvProblemShapeILNS1_8OperatorE0ELi3EEENS1_10collective14CollectiveConvINS1_47MainloopSm100TmaUmmaWarpSpecializedImplicitGemmILS5_0ELi13ELi3ELi1ELi2EN4cute5tupleIJNSA_1CILi2EEENSC_ILi1EEESE_EEEEENSB_IJNSC_ILi64EEESH_NSB_IJSH_EEEEEENS_6half_tESK_NSA_8TiledMMAINSA_8MMA_AtomIJNSA_20SM100_MMA_F16BF16_SSISK_SK_fLi64ELi64ELNSA_4UMMA5MajorE0ELSP_0ELNSO_7ScaleInE0ELSQ_0EEEEEENSA_6LayoutINSB_IJSE_SE_SE_EEENSB_IJNSC_ILi0EEESV_SV_EEEEENSB_IJNSA_10UnderscoreESY_SY_EEEEENS7_6detail27Sm100ImplicitGemmTileTraitsINSA_20SM90_TMA_LOAD_IM2COLENSA_14ComposedLayoutINSA_7SwizzleILi3ELi4ELi3EEENSA_18smem_ptr_flag_bitsILi16EEENST_INSB_IJNSC_ILi8EEESH_EEENSB_IJSH_SE_EEEEEEEvEENS12_INSA_23SM90_TMA_LOAD_MULTICASTES1D_vEEEENS_8epilogue10collective18CollectiveEpilogueINS1I_23Sm100TmaWarpSpecializedILi3ELi2ELi16ELb1ELb0EEEJSJ_NSB_IJNST_ISH_SE_EENST_INSC_ILi32EEESE_EEEEESK_NSB_IJNSB_IJllllEEESE_SV_EEESK_S1S_NS1I_6fusion15FusionCallbacksIS1M_NS1T_17LinearCombinationISK_fSK_fLNS_15FloatRoundStyleE2EEESJ_S1Q_JEEENSA_5SM1004TMEM4LOAD26SM100_TMEM_LOAD_16dp256b4xES13_NS14_INS15_ILi2ELi4ELi3EEES18_NST_INSB_IJS19_S1O_EEENSB_IJS1O_SE_EEEEEEENSA_17SM75_U32x4_LDSM_NENSA_21SM90_TMA_STORE_IM2COLES27_NSA_17SM90_U32x4_STSM_NENSA_39AutoVectorizingCopyWithAssumedAlignmentILi128EEEEEEvvEEEEvNT_6ParamsE)
        /*0008*/ 	.word	0x00000047


	//----- nvinfo : EIATTR_FRAME_SIZE
	.align		4
.L_19:
        /*000c*/ 	.byte	0x04, 0x11
        /*000e*/ 	.short	(.L_21 - .L_20)
	.align		4
.L_20:
        /*0010*/ 	.word	index@($__internal_2_$__cuda_sm10x_tcgen05_guardrail_trap_unallocated_columns_being_dealloced)
        /*0014*/ 	.word	0x00000008


	//----- nvinfo : EIATTR_FRAME_SIZE
	.align		4
.L_21:
        /*0018*/ 	.byte	0x04, 0x11
        /*001a*/ 	.short	(.L_23 - .L_22)
	.align		4
.L_22:
        /*001c*/ 	.word	index@($__internal_1_$__cuda_sm10x_tcgen05_guardrail_trap_phase_invalid_during_alloc)
        /*0020*/ 	.word	0x00000008


	//----- nvinfo : EIATTR_FRAME_SIZE
	.align		4
.L_23:
        /*0024*/ 	.byte	0x04, 0x11
        /*0026*/ 	.short	(.L_25 - .L_24)
	.align		4
.L_24:
        /*0028*/ 	.word	index@($__internal_0_$__cuda_sm10x_tcgen05_guardrail_trap_col_being_dealloced_not_returned_by_alloc)
        /*002c*/ 	.word	0x00000008


	//----- nvinfo : EIATTR_FRAME_SIZE
	.align		4
.L_25:
        /*0030*/ 	.byte	0x04, 0x11
        /*0032*/ 	.short	(.L_27 - .L_26)
	.align		4
.L_26:
        /*0034*/ 	.word	index@(_ZN7cutlass13device_kernelINS_4conv6kernel13ConvUniversalINS1_16ConvProblemShapeILNS1_8OperatorE0ELi3EEENS1_10collective14CollectiveConvINS1_47MainloopSm100TmaUmmaWarpSpecializedImplicitGemmILS5_0ELi13ELi3ELi1ELi2EN4cute5tupleIJNSA_1CILi2EEENSC_ILi1EEESE_EEEEENSB_IJNSC_ILi64EEESH_NSB_IJSH_EEEEEENS_6half_tESK_NSA_8TiledMMAINSA_8MMA_AtomIJNSA_20SM100_MMA_F16BF16_SSISK_SK_fLi64ELi64ELNSA_4UMMA5MajorE0ELSP_0ELNSO_7ScaleInE0ELSQ_0EEEEEENSA_6LayoutINSB_IJSE_SE_SE_EEENSB_IJNSC_ILi0EEESV_SV_EEEEENSB_IJNSA_10UnderscoreESY_SY_EEEEENS7_6detail27Sm100ImplicitGemmTileTraitsINSA_20SM90_TMA_LOAD_IM2COLENSA_14ComposedLayoutINSA_7SwizzleILi3ELi4ELi3EEENSA_18smem_ptr_flag_bitsILi16EEENST_INSB_IJNSC_ILi8EEESH_EEENSB_IJSH_SE_EEEEEEEvEENS12_INSA_23SM90_TMA_LOAD_MULTICASTES1D_vEEEENS_8epilogue10collective18CollectiveEpilogueINS1I_23Sm100TmaWarpSpecializedILi3ELi2ELi16ELb1ELb0EEEJSJ_NSB_IJNST_ISH_SE_EENST_INSC_ILi32EEESE_EEEEESK_NSB_IJNSB_IJllllEEESE_SV_EEESK_S1S_NS1I_6fusion15FusionCallbacksIS1M_NS1T_17LinearCombinationISK_fSK_fLNS_15FloatRoundStyleE2EEESJ_S1Q_JEEENSA_5SM1004TMEM4LOAD26SM100_TMEM_LOAD_16dp256b4xES13_NS14_INS15_ILi2ELi4ELi3EEES18_NST_INSB_IJS19_S1O_EEENSB_IJS1O_SE_EEEEEEENSA_17SM75_U32x4_LDSM_NENSA_21SM90_TMA_STORE_IM2COLES27_NSA_17SM90_U32x4_STSM_NENSA_39AutoVectorizingCopyWithAssumedAlignmentILi128EEEEEEvvEEEEvNT_6ParamsE)
        /*0038*/ 	.word	0x00000008


	//----- nvinfo : EIATTR_MIN_STACK_SIZE
	.align		4
.L_27:
        /*003c*/ 	.byte	0x04, 0x12
        /*003e*/ 	.short	(.L_29 - .L_28)
	.align		4
.L_28:
        /*0040*/ 	.word	index@(_ZN7cutlass13device_kernelINS_4conv6kernel13ConvUniversalINS1_16ConvProblemShapeILNS1_8OperatorE0ELi3EEENS1_10collective14CollectiveConvINS1_47MainloopSm100TmaUmmaWarpSpecializedImplicitGemmILS5_0ELi13ELi3ELi1ELi2EN4cute5tupleIJNSA_1CILi2EEENSC_ILi1EEESE_EEEEENSB_IJNSC_ILi64EEESH_NSB_IJSH_EEEEEENS_6half_tESK_NSA_8TiledMMAINSA_8MMA_AtomIJNSA_20SM100_MMA_F16BF16_SSISK_SK_fLi64ELi64ELNSA_4UMMA5MajorE0ELSP_0ELNSO_7ScaleInE0ELSQ_0EEEEEENSA_6LayoutINSB_IJSE_SE_SE_EEENSB_IJNSC_ILi0EEESV_SV_EEEEENSB_IJNSA_10UnderscoreESY_SY_EEEEENS7_6detail27Sm100ImplicitGemmTileTraitsINSA_20SM90_TMA_LOAD_IM2COLENSA_14ComposedLayoutINSA_7SwizzleILi3ELi4ELi3EEENSA_18smem_ptr_flag_bitsILi16EEENST_INSB_IJNSC_ILi8EEESH_EEENSB_IJSH_SE_EEEEEEEvEENS12_INSA_23SM90_TMA_LOAD_MULTICASTES1D_vEEEENS_8epilogue10collective18CollectiveEpilogueINS1I_23Sm100TmaWarpSpecializedILi3ELi2ELi16ELb1ELb0EEEJSJ_NSB_IJNST_ISH_SE_EENST_INSC_ILi32EEESE_EEEEESK_NSB_IJNSB_IJllllEEESE_SV_EEESK_S1S_NS1I_6fusion15FusionCallbacksIS1M_NS1T_17LinearCombinationISK_fSK_fLNS_15FloatRoundStyleE2EEESJ_S1Q_JEEENSA_5SM1004TMEM4LOAD26SM100_TMEM_LOAD_16dp256b4xES13_NS14_INS15_ILi2ELi4ELi3EEES18_NST_INSB_IJS19_S1O_EEENSB_IJS1O_SE_EEEEEEENSA_17SM75_U32x4_LDSM_NENSA_21SM90_TMA_STORE_IM2COLES27_NSA_17SM90_U32x4_STSM_NENSA_39AutoVectorizingCopyWithAssumedAlignmentILi128EEEEEEvvEEEEvNT_6ParamsE)
        /*0044*/ 	.word	0x00000008
.L_29:


//--------------------- .nv.compat                --------------------------
	.section	.nv.compat,"",@"SHT_CUDA_COMPAT_INFO"
	.align	4
        /*0000*/ 	.byte	0x02, 0x09, 0x01, 0x00, 0x02, 0x02, 0x02, 0x00, 0x02, 0x05, 0x05, 0x00, 0x03, 0x07, 0x01, 0x01
        /*0010*/ 	.byte	0x02, 0x03, 0x01, 0x00, 0x02, 0x06, 0x01, 0x00, 0x04, 0x0b, 0x08, 0x00, 0x09, 0x00, 0x00, 0x00
        /*0020*/ 	.byte	0x00, 0x00, 0x00, 0x00


//--------------------- .nv.info._ZN7cutlass13device_kernelINS_4conv6kernel13ConvUniversalINS1_16ConvProblemShapeILNS1_8OperatorE0ELi3EEENS1_10collective14CollectiveConvINS1_47MainloopSm100TmaUmmaWarpSpecializedImplicitGemmILS5_0ELi13ELi3ELi1ELi2EN4cute5tupleIJNSA_1CILi2EEENSC_ILi1EEESE_EEEEENSB_IJNSC_ILi64EEESH_NSB_IJSH_EEEEEENS_6half_tESK_NSA_8TiledMMAINSA_8MMA_AtomIJNSA_20SM100_MMA_F16BF16_SSISK_SK_fLi64ELi64ELNSA_4UMMA5MajorE0ELSP_0ELNSO_7ScaleInE0ELSQ_0EEEEEENSA_6LayoutINSB_IJSE_SE_SE_EEENSB_IJNSC_ILi0EEESV_SV_EEEEENSB_IJNSA_10UnderscoreESY_SY_EEEEENS7_6detail27Sm100ImplicitGemmTileTraitsINSA_20SM90_TMA_LOAD_IM2COLENSA_14ComposedLayoutINSA_7SwizzleILi3ELi4ELi3EEENSA_18smem_ptr_flag_bitsILi16EEENST_INSB_IJNSC_ILi8EEESH_EEENSB_IJSH_SE_EEEEEEEvEENS12_INSA_23SM90_TMA_LOAD_MULTICASTES1D_vEEEENS_8epilogue10collective18CollectiveEpilogueINS1I_23Sm100TmaWarpSpecializedILi3ELi2ELi16ELb1ELb0EEEJSJ_NSB_IJNST_ISH_SE_EENST_INSC_ILi32EEESE_EEEEESK_NSB_IJNSB_IJllllEEESE_SV_EEESK_S1S_NS1I_6fusion15FusionCallbacksIS1M_NS1T_17LinearCombinationISK_fSK_fLNS_15FloatRoundStyleE2EEESJ_S1Q_JEEENSA_5SM1004TMEM4LOAD26SM100_TMEM_LOAD_16dp256b4xES13_NS14_INS15_ILi2ELi4ELi3EEES18_NST_INSB_IJS19_S1O_EEENSB_IJS1O_SE_EEEEEEENSA_17SM75_U32x4_LDSM_NENSA_21SM90_TMA_STORE_IM2COLES27_NSA_17SM90_U32x4_STSM_NENSA_39AutoVectorizingCopyWithAssumedAlignmentILi128EEEEEEvvEEEEvNT_6ParamsE --------------------------
	.section	.nv.info._ZN7cutlass13device_kernelINS_4conv6kernel13ConvUniversalINS1_16ConvProblemShapeILNS1_8OperatorE0ELi3EEENS1_10collective14CollectiveConvINS1_47MainloopSm100TmaUmmaWarpSpecializedImplicitGemmILS5_0ELi13ELi3ELi1ELi2EN4cute5tupleIJNSA_1CILi2EEENSC_ILi1EEESE_EEEEENSB_IJNSC_ILi64EEESH_NSB_IJSH_EEEEEENS_6half_tESK_NSA_8TiledMMAINSA_8MMA_AtomIJNSA_20SM100_MMA_F16BF16_SSISK_SK_fLi64ELi64ELNSA_4UMMA5MajorE0ELSP_0ELNSO_7ScaleInE0ELSQ_0EEEEEENSA_6LayoutINSB_IJSE_SE_SE_EEENSB_IJNSC_ILi0EEESV_SV_EEEEENSB_IJNSA_10UnderscoreESY_SY_EEEEENS7_6detail27Sm100ImplicitGemmTileTraitsINSA_20SM90_TMA_LOAD_IM2COLENSA_14ComposedLayoutINSA_7SwizzleILi3ELi4ELi3EEENSA_18smem_ptr_flag_bitsILi16EEENST_INSB_IJNSC_ILi8EEESH_EEENSB_IJSH_SE_EEEEEEEvEENS12_INSA_23SM90_TMA_LOAD_MULTICASTES1D_vEEEENS_8epilogue10collective18CollectiveEpilogueINS1I_23Sm100TmaWarpSpecializedILi3ELi2ELi16ELb1ELb0EEEJSJ_NSB_IJNST_ISH_SE_EENST_INSC_ILi32EEESE_EEEEESK_NSB_IJNSB_IJllllEEESE_SV_EEESK_S1S_NS1I_6fusion15FusionCallbacksIS1M_NS1T_17LinearCombinationISK_fSK_fLNS_15FloatRoundStyleE2EEESJ_S1Q_JEEENSA_5SM1004TMEM4LOAD26SM100_TMEM_LOAD_16dp256b4xES13_NS14_INS15_ILi2ELi4ELi3EEES18_NST_INSB_IJS19_S1O_EEENSB_IJS1O_SE_EEEEEEENSA_17SM75_U32x4_LDSM_NENSA_21SM90_TMA_STORE_IM2COLES27_NSA_17SM90_U32x4_STSM_NENSA_39AutoVectorizingCopyWithAssumedAlignmentILi128EEEEEEvvEEEEvNT_6ParamsE,"",@"SHT_CUDA_INFO"
	.sectionflags	@""
	.align	4


	//----- nvinfo : EIATTR_CUDA_API_VERSION
	.align		4
        /*0000*/ 	.byte	0x04, 0x37
        /*0002*/ 	.short	(.L_31 - .L_30)
.L_30:
        /*0004*/ 	.word	0x00000082


	//----- nvinfo : EIATTR_KPARAM_INFO
	.align		4
.L_31:
        /*0008*/ 	.byte	0x04, 0x17
        /*000a*/ 	.short	(.L_33 - .L_32)
.L_32:
        /*000c*/ 	.word	0x00000000
        /*0010*/ 	.short	0x0000
        /*0012*/ 	.short	0x0000
        /*0014*/ 	.byte	0x00, 0xf0, 0x01, 0x24


	//----- nvinfo : EIATTR_AT_ENTRY_FRAGMENTS
	.align		4
.L_33:
        /*0018*/ 	.byte	0x04, 0x4f
        /*001a*/ 	.short	(.L_35 - .L_34)


	//   ....[0]....
.L_34:
        /*001c*/ 	.word	0x00000006


	//----- nvinfo : EIATTR_RESERVED_SMEM_USED
	.align		4
.L_35:
        /*0020*/ 	.byte	0x01, 0x41
	.zero		2


	//----- nvinfo : EIATTR_SPARSE_MMA_MASK
	.align		4
        /*0024*/ 	.byte	0x03, 0x50
        /*0026*/ 	.short	0x0000


	//----- nvinfo : EIATTR_TCGEN05_1CTA_USED
	.align		4
        /*0028*/ 	.byte	0x01, 0x51
	.zero		2


	//----- nvinfo : EIATTR_MAXREG_COUNT
	.align		4
        /*002c*/ 	.byte	0x03, 0x1b
        /*002e*/ 	.short	0x00ff


	//----- nvinfo : EIATTR_NUM_BARRIERS
	.align		4
        /*0030*/ 	.byte	0x02, 0x4c
        /*0032*/ 	.byte	0x07
	.zero		1


	//----- nvinfo : EIATTR_EXTERNS
	.align		4
        /*0034*/ 	.byte	0x04, 0x0f
        /*0036*/ 	.short	(.L_37 - .L_36)


	//   ....[0]....
	.align		4
.L_36:
        /*0038*/ 	.word	index@(__assertfail)


	//----- nvinfo : EIATTR_MERCURY_ISA_VERSION
	.align		4
.L_37:
        /*003c*/ 	.byte	0x03, 0x5f
        /*003e*/ 	.short	0x0101


	//----- nvinfo : EIATTR_INT_WARP_WIDE_INSTR_OFFSETS
	.align		4
        /*0040*/ 	.byte	0x04, 0x31
        /*0042*/ 	.short	(.L_39 - .L_38)


	//   ....[0]....
.L_38:
        /*0044*/ 	.word	0x000044a0


	//   ....[1]....
        /*0048*/ 	.word	0x000044c0


	//   ....[2]....
        /*004c*/ 	.word	0x000044f0


	//   ....[3]....
        /*0050*/ 	.word	0x00005220


	//   ....[4]....
        /*0054*/ 	.word	0x00005350


	//   ....[5]....
        /*0058*/ 	.word	0x000054e0


	//   ....[6]....
        /*005c*/ 	.word	0x00005590


	//----- nvinfo : EIATTR_COOP_GROUP_MASK_REGIDS
	.align		4
.L_39:
        /*0060*/ 	.byte	0x04, 0x29
        /*0062*/ 	.short	(.L_41 - .L_40)


	//   ....[0]....
.L_40:
        /*0064*/ 	.word	0xffffffff


	//   ....[1]....
        /*0068*/ 	.word	0xffffffff


	//   ....[2]....
        /*006c*/ 	.word	0xffffffff


	//   ....[3]....
        /*0070*/ 	.word	0xffffffff


	//   ....[4]....
        /*0074*/ 	.word	0xffffffff


	//   ....[5]....
        /*0078*/ 	.word	0xffffffff


	//   ....[6]....
        /*007c*/ 	.word	0xffffffff


	//   ....[7]....
        /*0080*/ 	.word	0xffffffff


	//   ....[8]....
        /*0084*/ 	.word	0xffffffff


	//   ....[9]....
        /*0088*/ 	.word	0xffffffff


	//   ....[10]....
        /*008c*/ 	.word	0xffffffff


	//   ....[11]....
        /*0090*/ 	.word	0xffffffff


	//   ....[12]....
        /*0094*/ 	.word	0xffffffff


	//----- nvinfo : EIATTR_COOP_GROUP_INSTR_OFFSETS
	.align		4
.L_41:
        /*0098*/ 	.byte	0x04, 0x28
        /*009a*/ 	.short	(.L_43 - .L_42)


	//   ....[0]....
.L_42:
        /*009c*/ 	.word	0x00000090


	//   ....[1]....
        /*00a0*/ 	.word	0x00000500


	//   ....[2]....
        /*00a4*/ 	.word	0x000007e0


	//   ....[3]....
        /*00a8*/ 	.word	0x00000960


	//   ....[4]....
        /*00ac*/ 	.word	0x00000a60


	//   ....[5]....
        /*00b0*/ 	.word	0x00000bb0


	//   ....[6]....
        /*00b4*/ 	.word	0x00000db0


	//   ....[7]....
        /*00b8*/ 	.word	0x00002690


	//   ....[8]....
        /*00bc*/ 	.word	0x000037b0


	//   ....[9]....
        /*00c0*/ 	.word	0x000039c0


	//   ....[10]....
        /*00c4*/ 	.word	0x000039f0


	//   ....[11]....
        /*00c8*/ 	.word	0x00004380


	//   ....[12]....
        /*00cc*/ 	.word	0x000045c0


	//----- nvinfo : EIATTR_VRC_CTA_INIT_COUNT
	.align		4
.L_43:
        /*00d0*/ 	.byte	0x02, 0x4a
        /*00d2*/ 	.byte	0x80
	.zero		1


	//----- nvinfo : EIATTR_SYSCALL_OFFSETS
	.align		4
        /*00d4*/ 	.byte	0x04, 0x46
        /*00d6*/ 	.short	(.L_45 - .L_44)


	//   ....[0]....
.L_44:
        /*00d8*/ 	.word	0x000062b0


	//   ....[1]....
        /*00dc*/ 	.word	0x000063a0


	//   ....[2]....
        /*00e0*/ 	.word	0x00006d50


	//   ....[3]....
        /*00e4*/ 	.word	0x000076d0


	//----- nvinfo : EIATTR_MBARRIER_INSTR_OFFSETS
	.align		4
.L_45:
        /*00e8*/ 	.byte	0x04, 0x39
        /*00ea*/ 	.short	(.L_47 - .L_46)


	//   ....[0]....
.L_46:
        /*00ec*/ 	.word	0x00000620
        /*00f0*/ 	.word	0x000000ff
        /*00f4*/ 	.word	0x00000000
        /*00f8*/ 	.short	0x0100
        /*00fa*/ 	.byte	0x04
	.zero		1


	//   ....[1]....
        /*00fc*/ 	.word	0x00000630
        /*0100*/ 	.word	0x000000ff
        /*0104*/ 	.word	0x00000068
        /*0108*/ 	.short	0x0100
        /*010a*/ 	.byte	0x04
	.zero		1


	//   ....[2]....
        /*010c*/ 	.word	0x00000640
        /*0110*/ 	.word	0x000000ff
        /*0114*/ 	.word	0x00000008
        /*0118*/ 	.short	0x0100
        /*011a*/ 	.byte	0x04
	.zero		1


	//   ....[3]....
        /*011c*/ 	.word	0x00000650
        /*0120*/ 	.word	0x000000ff
        /*0124*/ 	.word	0x00000070
        /*0128*/ 	.short	0x0100
        /*012a*/ 	.byte	0x04
	.zero		1


	//   ....[4]....
        /*012c*/ 	.word	0x00000660
        /*0130*/ 	.word	0x000000ff
        /*0134*/ 	.word	0x00000010
        /*0138*/ 	.short	0x0100
        /*013a*/ 	.byte	0x04
	.zero		1


	//   ....[5]....
        /*013c*/ 	.word	0x00000670
        /*0140*/ 	.word	0x000000ff
        /*0144*/ 	.word	0x00000078
        /*0148*/ 	.short	0x0100
        /*014a*/ 	.byte	0x04
	.zero		1


	//   ....[6]....
        /*014c*/ 	.word	0x00000680
        /*0150*/ 	.word	0x000000ff
        /*0154*/ 	.word	0x00000018
        /*0158*/ 	.short	0x0100
        /*015a*/ 	.byte	0x04
	.zero		1


	//   ....[7]....
        /*015c*/ 	.word	0x00000690
        /*0160*/ 	.word	0x000000ff
        /*0164*/ 	.word	0x00000080
        /*0168*/ 	.short	0x0100
        /*016a*/ 	.byte	0x04
	.zero		1


	//   ....[8]....
        /*016c*/ 	.word	0x000006a0
        /*0170*/ 	.word	0x000000ff
        /*0174*/ 	.word	0x00000020
        /*0178*/ 	.short	0x0100
        /*017a*/ 	.byte	0x04
	.zero		1


	//   ....[9]....
        /*017c*/ 	.word	0x000006b0
        /*0180*/ 	.word	0x000000ff
        /*0184*/ 	.word	0x00000088
        /*0188*/ 	.short	0x0100
        /*018a*/ 	.byte	0x04
	.zero		1


	//   ....[10]....
        /*018c*/ 	.word	0x000006c0
        /*0190*/ 	.word	0x000000ff
        /*0194*/ 	.word	0x00000028
        /*0198*/ 	.short	0x0100
        /*019a*/ 	.byte	0x04
	.zero		1


	//   ....[11]....
        /*019c*/ 	.word	0x000006d0
        /*01a0*/ 	.word	0x000000ff
        /*01a4*/ 	.word	0x00000090
        /*01a8*/ 	.short	0x0100
        /*01aa*/ 	.byte	0x04
	.zero		1


	//   ....[12]....
        /*01ac*/ 	.word	0x000006e0
        /*01b0*/ 	.word	0x000000ff
        /*01b4*/ 	.word	0x00000030
        /*01b8*/ 	.short	0x0100
        /*01ba*/ 	.byte	0x04
	.zero		1


	//   ....[13]....
        /*01bc*/ 	.word	0x000006f0
        /*01c0*/ 	.word	0x000000ff
        /*01c4*/ 	.word	0x00000098
        /*01c8*/ 	.short	0x0100
        /*01ca*/ 	.byte	0x04
	.zero		1


	//   ....[14]....
        /*01cc*/ 	.word	0x00000700
        /*01d0*/ 	.word	0x000000ff
        /*01d4*/ 	.word	0x00000038
        /*01d8*/ 	.short	0x0100
        /*01da*/ 	.byte	0x04
	.zero		1


	//   ....[15]....
        /*01dc*/ 	.word	0x00000710
        /*01e0*/ 	.word	0x000000ff
        /*01e4*/ 	.word	0x000000a0
        /*01e8*/ 	.short	0x0100
        /*01ea*/ 	.byte	0x04
	.zero		1


	//   ....[16]....
        /*01ec*/ 	.word	0x00000720
        /*01f0*/ 	.word	0x000000ff
        /*01f4*/ 	.word	0x00000040
        /*01f8*/ 	.short	0x0100
        /*01fa*/ 	.byte	0x04
	.zero		1


	//   ....[17]....
        /*01fc*/ 	.word	0x00000730
        /*0200*/ 	.word	0x000000ff
        /*0204*/ 	.word	0x000000a8
        /*0208*/ 	.short	0x0100
        /*020a*/ 	.byte	0x04
	.zero		1


	//   ....[18]....
        /*020c*/ 	.word	0x00000740
        /*0210*/ 	.word	0x000000ff
        /*0214*/ 	.word	0x00000048
        /*0218*/ 	.short	0x0100
        /*021a*/ 	.byte	0x04
	.zero		1


	//   ....[19]....
        /*021c*/ 	.word	0x00000750
        /*0220*/ 	.word	0x000000ff
        /*0224*/ 	.word	0x000000b0
        /*0228*/ 	.short	0x0100
        /*022a*/ 	.byte	0x04
	.zero		1


	//   ....[20]....
        /*022c*/ 	.word	0x00000760
        /*0230*/ 	.word	0x000000ff
        /*0234*/ 	.word	0x00000050
        /*0238*/ 	.short	0x0100
        /*023a*/ 	.byte	0x04
	.zero		1


	//   ....[21]....
        /*023c*/ 	.word	0x00000770
        /*0240*/ 	.word	0x000000ff
        /*0244*/ 	.word	0x000000b8
        /*0248*/ 	.short	0x0100
        /*024a*/ 	.byte	0x04
	.zero		1


	//   ....[22]....
        /*024c*/ 	.word	0x00000780
        /*0250*/ 	.word	0x000000ff
        /*0254*/ 	.word	0x00000058
        /*0258*/ 	.short	0x0100
        /*025a*/ 	.byte	0x04
	.zero		1


	//   ....[23]....
        /*025c*/ 	.word	0x00000790
        /*0260*/ 	.word	0x000000ff
        /*0264*/ 	.word	0x000000c0
        /*0268*/ 	.short	0x0100
        /*026a*/ 	.byte	0x04
	.zero		1


	//   ....[24]....
        /*026c*/ 	.word	0x000007a0
        /*0270*/ 	.word	0x000000ff
        /*0274*/ 	.word	0x00000060
        /*0278*/ 	.short	0x0100
        /*027a*/ 	.byte	0x04
	.zero		1


	//   ....[25]....
        /*027c*/ 	.word	0x000007b0
        /*0280*/ 	.word	0x000000ff
        /*0284*/ 	.word	0x000000c8
        /*0288*/ 	.short	0x0100
        /*028a*/ 	.byte	0x04
	.zero		1


	//   ....[26]....
        /*028c*/ 	.word	0x000008f0
        /*0290*/ 	.word	0x000000ff
        /*0294*/ 	.word	0x000000d0
        /*0298*/ 	.short	0x0100
        /*029a*/ 	.byte	0x04
	.zero		1


	//   ....[27]....
        /*029c*/ 	.word	0x00000900
        /*02a0*/ 	.word	0x000000ff
        /*02a4*/ 	.word	0x000000e8
        /*02a8*/ 	.short	0x0100
        /*02aa*/ 	.byte	0x04
	.zero		1


	//   ....[28]....
        /*02ac*/ 	.word	0x00000910
        /*02b0*/ 	.word	0x000000ff
        /*02b4*/ 	.word	0x000000d8
        /*02b8*/ 	.short	0x0100
        /*02ba*/ 	.byte	0x04
	.zero		1


	//   ....[29]....
        /*02bc*/ 	.word	0x00000920
        /*02c0*/ 	.word	0x000000ff
        /*02c4*/ 	.word	0x000000f0
        /*02c8*/ 	.short	0x0100
        /*02ca*/ 	.byte	0x04
	.zero		1


	//   ....[30]....
        /*02cc*/ 	.word	0x00000930
        /*02d0*/ 	.word	0x000000ff
        /*02d4*/ 	.word	0x000000e0
        /*02d8*/ 	.short	0x0100
        /*02da*/ 	.byte	0x04
	.zero		1


	//   ....[31]....
        /*02dc*/ 	.word	0x00000940
        /*02e0*/ 	.word	0x000000ff
        /*02e4*/ 	.word	0x000000f8
        /*02e8*/ 	.short	0x0100
        /*02ea*/ 	.byte	0x04
	.zero		1


	//   ....[32]....
        /*02ec*/ 	.word	0x00000a30
        /*02f0*/ 	.word	0x000000ff
        /*02f4*/ 	.word	0x00000100
        /*02f8*/ 	.short	0x0100
        /*02fa*/ 	.byte	0x06
	.zero		1


	//   ....[33]....
        /*02fc*/ 	.word	0x00000a40
        /*0300*/ 	.word	0x000000ff
        /*0304*/ 	.word	0x00000108
        /*0308*/ 	.short	0x0100
        /*030a*/ 	.byte	0x06
	.zero		1


	//   ....[34]....
        /*030c*/ 	.word	0x00000b80
        /*0310*/ 	.word	0x000000ff
        /*0314*/ 	.word	0x00000110
        /*0318*/ 	.short	0x0100
        /*031a*/ 	.byte	0x06
	.zero		1


	//   ....[35]....
        /*031c*/ 	.word	0x00000b90
        /*0320*/ 	.word	0x000000ff
        /*0324*/ 	.word	0x00000118
        /*0328*/ 	.short	0x0100
        /*032a*/ 	.byte	0x06
	.zero		1


	//   ....[36]....
        /*032c*/ 	.word	0x00000cc0
        /*0330*/ 	.word	0x000000ff
        /*0334*/ 	.word	0x00000120
        /*0338*/ 	.short	0x0100
        /*033a*/ 	.byte	0x04
	.zero		1


	//   ....[37]....
        /*033c*/ 	.word	0x00000cd0
        /*0340*/ 	.word	0x000000ff
        /*0344*/ 	.word	0x00000130
        /*0348*/ 	.short	0x0100
        /*034a*/ 	.byte	0x04
	.zero		1


	//   ....[38]....
        /*034c*/ 	.word	0x00000ce0
        /*0350*/ 	.word	0x000000ff
        /*0354*/ 	.word	0x00000128
        /*0358*/ 	.short	0x0100
        /*035a*/ 	.byte	0x04
	.zero		1


	//   ....[39]....
        /*035c*/ 	.word	0x00000cf0
        /*0360*/ 	.word	0x000000ff
        /*0364*/ 	.word	0x00000138
        /*0368*/ 	.short	0x0100
        /*036a*/ 	.byte	0x04
	.zero		1


	//   ....[40]....
        /*036c*/ 	.word	0x000018e0
        /*0370*/ 	.word	0x000000ff
        /*0374*/ 	.word	0x00000068
        /*0378*/ 	.short	0x010a
        /*037a*/ 	.byte	0x04
	.zero		1


	//   ....[41]....
        /*037c*/ 	.word	0x00001be0
        /*0380*/ 	.word	0x000000ff
        /*0384*/ 	.word	0x00000068
        /*0388*/ 	.short	0x010a
        /*038a*/ 	.byte	0x09
	.zero		1


	//   ....[42]....
        /*038c*/ 	.word	0x00001d70
        /*0390*/ 	.word	0x000000ff
        /*0394*/ 	.word	0x00000068
        /*0398*/ 	.short	0x010a
        /*039a*/ 	.byte	0x08
	.zero		1


	//   ....[43]....
        /*039c*/ 	.word	0x00001fc0
        /*03a0*/ 	.word	0x000000ff
        /*03a4*/ 	.word	0x00000108
        /*03a8*/ 	.short	0x0101
        /*03aa*/ 	.byte	0x1d
	.zero		1


	//   ....[44]....
        /*03ac*/ 	.word	0x00001fe0
        /*03b0*/ 	.word	0x000000ff
        /*03b4*/ 	.word	0x00000068
        /*03b8*/ 	.short	0x010a
        /*03ba*/ 	.byte	0x04
	.zero		1


	//   ....[45]....
        /*03bc*/ 	.word	0x000022b0
        /*03c0*/ 	.word	0x000000ff
        /*03c4*/ 	.word	0x00000068
        /*03c8*/ 	.short	0x010a
        /*03ca*/ 	.byte	0x09
	.zero		1


	//   ....[46]....
        /*03cc*/ 	.word	0x00002440
        /*03d0*/ 	.word	0x000000ff
        /*03d4*/ 	.word	0x00000068
        /*03d8*/ 	.short	0x010a
        /*03da*/ 	.byte	0x08
	.zero		1


	//   ....[47]....
        /*03dc*/ 	.word	0x000026a0
        /*03e0*/ 	.word	0x000000ff
        /*03e4*/ 	.word	0x00000110
        /*03e8*/ 	.short	0x010a
        /*03ea*/ 	.byte	0x1d
	.zero		1


	//   ....[48]....
        /*03ec*/ 	.word	0x00002760
        /*03f0*/ 	.word	0x000000ff
        /*03f4*/ 	.word	0x00000000
        /*03f8*/ 	.short	0x0101
        /*03fa*/ 	.byte	0x04
	.zero		1


	//   ....[49]....
        /*03fc*/ 	.word	0x00002d50
        /*0400*/ 	.word	0x000000ff
        /*0404*/ 	.word	0x00000000
        /*0408*/ 	.short	0x010a
        /*040a*/ 	.byte	0x04
	.zero		1


	//   ....[50]....
        /*040c*/ 	.word	0x00002de0
        /*0410*/ 	.word	0x000000ff
        /*0414*/ 	.word	0x00000000
        /*0418*/ 	.short	0x010a
        /*041a*/ 	.byte	0x05
	.zero		1


	//   ....[51]....
        /*041c*/ 	.word	0x00002e70
        /*0420*/ 	.word	0x000000ff
        /*0424*/ 	.word	0x00000000
        /*0428*/ 	.short	0x010a
        /*042a*/ 	.byte	0x05
	.zero		1


	//   ....[52]....
        /*042c*/ 	.word	0x00002f00
        /*0430*/ 	.word	0x000000ff
        /*0434*/ 	.word	0x00000000
        /*0438*/ 	.short	0x010a
        /*043a*/ 	.byte	0x05
	.zero		1


	//   ....[53]....
        /*043c*/ 	.word	0x00002f90
        /*0440*/ 	.word	0x000000ff
        /*0444*/ 	.word	0x00000000
        /*0448*/ 	.short	0x010a
        /*044a*/ 	.byte	0x05
	.zero		1


	//   ....[54]....
        /*044c*/ 	.word	0x00003020
        /*0450*/ 	.word	0x000000ff
        /*0454*/ 	.word	0x00000000
        /*0458*/ 	.short	0x010a
        /*045a*/ 	.byte	0x05
	.zero		1


	//   ....[55]....
        /*045c*/ 	.word	0x000030b0
        /*0460*/ 	.word	0x000000ff
        /*0464*/ 	.word	0x00000000
        /*0468*/ 	.short	0x010a
        /*046a*/ 	.byte	0x05
	.zero		1


	//   ....[56]....
        /*046c*/ 	.word	0x00003140
        /*0470*/ 	.word	0x000000ff
        /*0474*/ 	.word	0x00000000
        /*0478*/ 	.short	0x010a
        /*047a*/ 	.byte	0x05
	.zero		1


	//   ....[57]....
        /*047c*/ 	.word	0x000031d0
        /*0480*/ 	.word	0x000000ff
        /*0484*/ 	.word	0x00000000
        /*0488*/ 	.short	0x010a
        /*048a*/ 	.byte	0x05
	.zero		1


	//   ....[58]....
        /*048c*/ 	.word	0x00003260
        /*0490*/ 	.word	0x000000ff
        /*0494*/ 	.word	0x00000000
        /*0498*/ 	.short	0x010a
        /*049a*/ 	.byte	0x05
	.zero		1


	//   ....[59]....
        /*049c*/ 	.word	0x000032f0
        /*04a0*/ 	.word	0x000000ff
        /*04a4*/ 	.word	0x00000000
        /*04a8*/ 	.short	0x010a
        /*04aa*/ 	.byte	0x05
	.zero		1


	//   ....[60]....
        /*04ac*/ 	.word	0x00003380
        /*04b0*/ 	.word	0x000000ff
        /*04b4*/ 	.word	0x00000000
        /*04b8*/ 	.short	0x010a
        /*04ba*/ 	.byte	0x05
	.zero		1


	//   ....[61]....
        /*04bc*/ 	.word	0x00003420
        /*04c0*/ 	.word	0x00000000
        /*04c4*/ 	.word	0x00000000
        /*04c8*/ 	.short	0x010a
        /*04ca*/ 	.byte	0xff
	.zero		1


	//   ....[62]....
        /*04cc*/ 	.word	0x00003570
        /*04d0*/ 	.word	0x000000ff
        /*04d4*/ 	.word	0x00000118
        /*04d8*/ 	.short	0x010a
        /*04da*/ 	.byte	0x04
	.zero		1


	//   ....[63]....
        /*04dc*/ 	.word	0x00003610
        /*04e0*/ 	.word	0x000000ff
        /*04e4*/ 	.word	0x00000110
        /*04e8*/ 	.short	0x010a
        /*04ea*/ 	.byte	0x04
	.zero		1


	//   ....[64]....
        /*04ec*/ 	.word	0x000036b0
        /*04f0*/ 	.word	0x000000ff
        /*04f4*/ 	.word	0x00000000
        /*04f8*/ 	.short	0x0101
        /*04fa*/ 	.byte	0x05
	.zero		1


	//   ....[65]....
        /*04fc*/ 	.word	0x000036f0
        /*0500*/ 	.word	0x000000ff
        /*0504*/ 	.word	0x00000118
        /*0508*/ 	.short	0x0106
        /*050a*/ 	.byte	0x04
	.zero		1


	//   ....[66]....
        /*050c*/ 	.word	0x00003730
        /*0510*/ 	.word	0x00000000
        /*0514*/ 	.word	0x00000118
        /*0518*/ 	.short	0x010a
        /*051a*/ 	.byte	0xff
	.zero		1


	//   ....[67]....
        /*051c*/ 	.word	0x00003cc0
        /*0520*/ 	.word	0x000000ff
        /*0524*/ 	.word	0x00000110
        /*0528*/ 	.short	0x010a
        /*052a*/ 	.byte	0x14
	.zero		1


	//   ....[68]....
        /*052c*/ 	.word	0x00003d70
        /*0530*/ 	.word	0x000000ff
        /*0534*/ 	.word	0x00000000
        /*0538*/ 	.short	0x0101
        /*053a*/ 	.byte	0x22
	.zero		1


	//   ....[69]....
        /*053c*/ 	.word	0x00003d80
        /*0540*/ 	.word	0x000000ff
        /*0544*/ 	.word	0x00000130
        /*0548*/ 	.short	0x010a
        /*054a*/ 	.byte	0x19
	.zero		1


	//   ....[70]....
        /*054c*/ 	.word	0x00003e30
        /*0550*/ 	.word	0x000000ff
        /*0554*/ 	.word	0x00000000
        /*0558*/ 	.short	0x010a
        /*055a*/ 	.byte	0x04
	.zero		1


	//   ....[71]....
        /*055c*/ 	.word	0x00003e80
        /*0560*/ 	.word	0x000000ff
        /*0564*/ 	.word	0x00000000
        /*0568*/ 	.short	0x010a
        /*056a*/ 	.byte	0x12
	.zero		1


	//   ....[72]....
        /*056c*/ 	.word	0x00003fd0
        /*0570*/ 	.word	0x000000ff
        /*0574*/ 	.word	0x00000000
        /*0578*/ 	.short	0x010a
        /*057a*/ 	.byte	0x05
	.zero		1


	//   ....[73]....
        /*057c*/ 	.word	0x000042d0
        /*0580*/ 	.word	0x000000ff
        /*0584*/ 	.word	0x00000000
        /*0588*/ 	.short	0x010a
        /*058a*/ 	.byte	0x04
	.zero		1


	//   ....[74]....
        /*058c*/ 	.word	0x00004360
        /*0590*/ 	.word	0x000000ff
        /*0594*/ 	.word	0x00000000
        /*0598*/ 	.short	0x010a
        /*059a*/ 	.byte	0x04
	.zero		1


	//   ....[75]....
        /*059c*/ 	.word	0x000048b0
        /*05a0*/ 	.word	0x000000ff
        /*05a4*/ 	.word	0x00000110
        /*05a8*/ 	.short	0x010a
        /*05aa*/ 	.byte	0x18
	.zero		1


	//   ....[76]....
        /*05ac*/ 	.word	0x00004950
        /*05b0*/ 	.word	0x000000ff
        /*05b4*/ 	.word	0x00000000
        /*05b8*/ 	.short	0x0101
        /*05ba*/ 	.byte	0x1f
	.zero		1


	//   ....[77]....
        /*05bc*/ 	.word	0x00004e90
        /*05c0*/ 	.word	0x000000ff
        /*05c4*/ 	.word	0x00000108
        /*05c8*/ 	.short	0x010a
        /*05ca*/ 	.byte	0x18
	.zero		1


	//   ....[78]....
        /*05cc*/ 	.word	0x00005080
        /*05d0*/ 	.word	0x000000ff
        /*05d4*/ 	.word	0x000000e8
        /*05d8*/ 	.short	0x010a
        /*05da*/ 	.byte	0x07
	.zero		1


	//   ....[79]....
        /*05dc*/ 	.word	0x000053e0
        /*05e0*/ 	.word	0x000000ff
        /*05e4*/ 	.word	0x000000d0
        /*05e8*/ 	.short	0x010b
        /*05ea*/ 	.byte	0x07
	.zero		1


	//   ....[80]....
        /*05ec*/ 	.word	0x000053f0
        /*05f0*/ 	.word	0x000000ff
        /*05f4*/ 	.word	0x00000000
        /*05f8*/ 	.short	0x0101
        /*05fa*/ 	.byte	0x06
	.zero		1


	//   ....[81]....
        /*05fc*/ 	.word	0x00005400
        /*0600*/ 	.word	0x000000ff
        /*0604*/ 	.word	0x000000e8
        /*0608*/ 	.short	0x010a
        /*060a*/ 	.byte	0x04
	.zero		1


	//   ....[82]....
        /*060c*/ 	.word	0x00005630
        /*0610*/ 	.word	0x000000ff
        /*0614*/ 	.word	0x000000d0
        /*0618*/ 	.short	0x010b
        /*061a*/ 	.byte	0x04
	.zero		1


	//   ....[83]....
        /*061c*/ 	.word	0x00005640
        /*0620*/ 	.word	0x000000ff
        /*0624*/ 	.word	0x00000000
        /*0628*/ 	.short	0x0101
        /*062a*/ 	.byte	0x05
	.zero		1


	//   ....[84]....
        /*062c*/ 	.word	0x00005690
        /*0630*/ 	.word	0x000000ff
        /*0634*/ 	.word	0x00000000
        /*0638*/ 	.short	0x010a
        /*063a*/ 	.byte	0x04
	.zero		1


	//   ....[85]....
        /*063c*/ 	.word	0x00005720
        /*0640*/ 	.word	0x000000ff
        /*0644*/ 	.word	0x00000000
        /*0648*/ 	.short	0x010a
        /*064a*/ 	.byte	0x05
	.zero		1


	//   ....[86]....
        /*064c*/ 	.word	0x000057c0
        /*0650*/ 	.word	0x00000000
        /*0654*/ 	.word	0x00000000
        /*0658*/ 	.short	0x010a
        /*065a*/ 	.byte	0xff
	.zero		1


	//   ....[87]....
        /*065c*/ 	.word	0x00005b30
        /*0660*/ 	.word	0x000000ff
        /*0664*/ 	.word	0x00000110
        /*0668*/ 	.short	0x010a
        /*066a*/ 	.byte	0x31
	.zero		1


	//   ....[88]....
        /*066c*/ 	.word	0x00005c00
        /*0670*/ 	.word	0x000000ff
        /*0674*/ 	.word	0x00000000
        /*0678*/ 	.short	0x0101
        /*067a*/ 	.byte	0x04
	.zero		1


	//   ....[89]....
        /*067c*/ 	.word	0x00006850
        /*0680*/ 	.word	0x00000000
        /*0684*/ 	.word	0x000000d0
        /*0688*/ 	.short	0x010a
        /*068a*/ 	.byte	0xff
	.zero		1


	//   ....[90]....
        /*068c*/ 	.word	0x00006940
        /*0690*/ 	.word	0x0000001b
        /*0694*/ 	.word	0x00000120
        /*0698*/ 	.short	0x010a
        /*069a*/ 	.byte	0xff
	.zero		1


	//   ....[91]....
        /*069c*/ 	.word	0x00006aa0
        /*06a0*/ 	.word	0x00000000
        /*06a4*/ 	.word	0x000000d0
        /*06a8*/ 	.short	0x010a
        /*06aa*/ 	.byte	0xff
	.zero		1


	//   ....[92]....
        /*06ac*/ 	.word	0x00006c30
        /*06b0*/ 	.word	0x0000001b
        /*06b4*/ 	.word	0x00000120
        /*06b8*/ 	.short	0x010a
        /*06ba*/ 	.byte	0xff
	.zero		1


	//   ....[93]....
        /*06bc*/ 	.word	0x00007430
        /*06c0*/ 	.word	0x00000000
        /*06c4*/ 	.word	0x00000000
        /*06c8*/ 	.short	0x0101
        /*06ca*/ 	.byte	0xff
	.zero		1


	//   ....[94]....
        /*06cc*/ 	.word	0x00007440
        /*06d0*/ 	.word	0x00000003
        /*06d4*/ 	.word	0x000000d0
        /*06d8*/ 	.short	0x010a
        /*06da*/ 	.byte	0xff
	.zero		1


	//   ....[95]....
        /*06dc*/ 	.word	0x00007500
        /*06e0*/ 	.word	0x00000003
        /*06e4*/ 	.word	0x000000d0
        /*06e8*/ 	.short	0x010a
        /*06ea*/ 	.byte	0xff
	.zero		1


	//   ....[96]....
        /*06ec*/ 	.word	0x00007930
        /*06f0*/ 	.word	0x000000ff
        /*06f4*/ 	.word	0x00000000
        /*06f8*/ 	.short	0x0101
        /*06fa*/ 	.byte	0x04
	.zero		1


	//   ....[97]....
        /*06fc*/ 	.word	0x00007e30
        /*0700*/ 	.word	0x00000000
        /*0704*/ 	.word	0x00000000
        /*0708*/ 	.short	0x0101
        /*070a*/ 	.byte	0xff
	.zero		1


	//   ....[98]....
        /*070c*/ 	.word	0x000080c0
        /*0710*/ 	.word	0x000000ff
        /*0714*/ 	.word	0x00000000
        /*0718*/ 	.short	0x0101
        /*071a*/ 	.byte	0x04
	.zero		1


	//   ....[99]....
        /*071c*/ 	.word	0x000080f0
        /*0720*/ 	.word	0x00000000
        /*0724*/ 	.word	0x00000068
        /*0728*/ 	.short	0x010a
        /*072a*/ 	.byte	0xff
	.zero		1


	//   ....[100]....
        /*072c*/ 	.word	0x00008150
        /*0730*/ 	.word	0x00000000
        /*0734*/ 	.word	0x00000068
        /*0738*/ 	.short	0x010a
        /*073a*/ 	.byte	0xff
	.zero		1


	//   ....[101]....
        /*073c*/ 	.word	0x000081b0
        /*0740*/ 	.word	0x00000000
        /*0744*/ 	.word	0x00000110
        /*0748*/ 	.short	0x010a
        /*074a*/ 	.byte	0xff
	.zero		1


	//   ....[102]....
        /*074c*/ 	.word	0x00008210
        /*0750*/ 	.word	0x00000000
        /*0754*/ 	.word	0x00000000
        /*0758*/ 	.short	0x010a
        /*075a*/ 	.byte	0xff
	.zero		1


	//   ....[103]....
        /*075c*/ 	.word	0x00008270
        /*0760*/ 	.word	0x00000000
        /*0764*/ 	.word	0x00000000
        /*0768*/ 	.short	0x010a
        /*076a*/ 	.byte	0xff
	.zero		1


	//   ....[104]....
        /*076c*/ 	.word	0x000082d0
        /*0770*/ 	.word	0x00000000
        /*0774*/ 	.word	0x00000000
        /*0778*/ 	.short	0x010a
        /*077a*/ 	.byte	0xff
	.zero		1


	//   ....[105]....
        /*077c*/ 	.word	0x00008330
        /*0780*/ 	.word	0x00000000
        /*0784*/ 	.word	0x00000000
        /*0788*/ 	.short	0x010a
        /*078a*/ 	.byte	0xff
	.zero		1


	//   ....[106]....
        /*078c*/ 	.word	0x00008390
        /*0790*/ 	.word	0x00000000
        /*0794*/ 	.word	0x00000000
        /*0798*/ 	.short	0x010a
        /*079a*/ 	.byte	0xff
	.zero		1


	//   ....[107]....
        /*079c*/ 	.word	0x000083f0
        /*07a0*/ 	.word	0x00000000
        /*07a4*/ 	.word	0x00000000
        /*07a8*/ 	.short	0x010a
        /*07aa*/ 	.byte	0xff
	.zero		1


	//   ....[108]....
        /*07ac*/ 	.word	0x00008450
        /*07b0*/ 	.word	0x00000000
        /*07b4*/ 	.word	0x00000000
        /*07b8*/ 	.short	0x010a
        /*07ba*/ 	.byte	0xff
	.zero		1


	//   ....[109]....
        /*07bc*/ 	.word	0x000084b0
        /*07c0*/ 	.word	0x00000000
        /*07c4*/ 	.word	0x00000000
        /*07c8*/ 	.short	0x010a
        /*07ca*/ 	.byte	0xff
	.zero		1


	//   ....[110]....
        /*07cc*/ 	.word	0x00008510
        /*07d0*/ 	.word	0x00000000
        /*07d4*/ 	.word	0x00000000
        /*07d8*/ 	.short	0x010a
        /*07da*/ 	.byte	0xff
	.zero		1


	//   ....[111]....
        /*07dc*/ 	.word	0x00008570
        /*07e0*/ 	.word	0x00000000
        /*07e4*/ 	.word	0x00000000
        /*07e8*/ 	.short	0x010a
        /*07ea*/ 	.byte	0xff
	.zero		1


	//   ....[112]....
        /*07ec*/ 	.word	0x000085d0
        /*07f0*/ 	.word	0x00000000
        /*07f4*/ 	.word	0x00000000
        /*07f8*/ 	.short	0x010a
        /*07fa*/ 	.byte	0xff
	.zero		1


	//   ....[113]....
        /*07fc*/ 	.word	0x00008630
        /*0800*/ 	.word	0x00000000
        /*0804*/ 	.word	0x00000000
        /*0808*/ 	.short	0x010a
        /*080a*/ 	.byte	0xff
	.zero		1


	//   ....[114]....
        /*080c*/ 	.word	0x00008690
        /*0810*/ 	.word	0x00000004
        /*0814*/ 	.word	0x00000118
        /*0818*/ 	.short	0x010a
        /*081a*/ 	.byte	0xff
	.zero		1


	//   ....[115]....
        /*081c*/ 	.word	0x000086f0
        /*0820*/ 	.word	0x00000004
        /*0824*/ 	.word	0x00000110
        /*0828*/ 	.short	0x010a
        /*082a*/ 	.byte	0xff
	.zero		1


	//   ....[116]....
        /*082c*/ 	.word	0x00008750
        /*0830*/ 	.word	0x00000000
        /*0834*/ 	.word	0x00000110
        /*0838*/ 	.short	0x010a
        /*083a*/ 	.byte	0xff
	.zero		1


	//   ....[117]....
        /*083c*/ 	.word	0x000087b0
        /*0840*/ 	.word	0x00000004
        /*0844*/ 	.word	0x00000130
        /*0848*/ 	.short	0x010a
        /*084a*/ 	.byte	0xff
	.zero		1


	//   ....[118]....
        /*084c*/ 	.word	0x00008810
        /*0850*/ 	.word	0x00000000
        /*0854*/ 	.word	0x00000000
        /*0858*/ 	.short	0x010a
        /*085a*/ 	.byte	0xff
	.zero		1


	//   ....[119]....
        /*085c*/ 	.word	0x00008870
        /*0860*/ 	.word	0x00000000
        /*0864*/ 	.word	0x00000000
        /*0868*/ 	.short	0x010a
        /*086a*/ 	.byte	0xff
	.zero		1


	//   ....[120]....
        /*086c*/ 	.word	0x000088d0
        /*0870*/ 	.word	0x00000000
        /*0874*/ 	.word	0x00000000
        /*0878*/ 	.short	0x010a
        /*087a*/ 	.byte	0xff
	.zero		1


	//   ....[121]....
        /*087c*/ 	.word	0x00008930
        /*0880*/ 	.word	0x00000000
        /*0884*/ 	.word	0x00000110
        /*0888*/ 	.short	0x010a
        /*088a*/ 	.byte	0xff
	.zero		1


	//   ....[122]....
        /*088c*/ 	.word	0x00008990
        /*0890*/ 	.word	0x00000000
        /*0894*/ 	.word	0x00000108
        /*0898*/ 	.short	0x010a
        /*089a*/ 	.byte	0xff
	.zero		1


	//   ....[123]....
        /*089c*/ 	.word	0x000089f0
        /*08a0*/ 	.word	0x00000002
        /*08a4*/ 	.word	0x000000e8
        /*08a8*/ 	.short	0x010a
        /*08aa*/ 	.byte	0xff
	.zero		1


	//   ....[124]....
        /*08ac*/ 	.word	0x00008a50
        /*08b0*/ 	.word	0x00000000
        /*08b4*/ 	.word	0x000000e8
        /*08b8*/ 	.short	0x010a
        /*08ba*/ 	.byte	0xff
	.zero		1


	//   ....[125]....
        /*08bc*/ 	.word	0x00008ab0
        /*08c0*/ 	.word	0x00000000
        /*08c4*/ 	.word	0x00000000
        /*08c8*/ 	.short	0x010a
        /*08ca*/ 	.byte	0xff
	.zero		1


	//   ....[126]....
        /*08cc*/ 	.word	0x00008b10
        /*08d0*/ 	.word	0x00000000
        /*08d4*/ 	.word	0x00000000
        /*08d8*/ 	.short	0x010a
        /*08da*/ 	.byte	0xff
	.zero		1


	//   ....[127]....
        /*08dc*/ 	.word	0x00008b70
        /*08e0*/ 	.word	0x00000000
        /*08e4*/ 	.word	0x00000110
        /*08e8*/ 	.short	0x010a
        /*08ea*/ 	.byte	0xff
	.zero		1


	//   ....[128]....
        /*08ec*/ 	.word	0x00008bc0
        /*08f0*/ 	.word	0x00000000
        /*08f4*/ 	.word	0x000000d0
        /*08f8*/ 	.short	0x010a
        /*08fa*/ 	.byte	0xff
	.zero		1


	//   ....[129]....
        /*08fc*/ 	.word	0x00008c10
        /*0900*/ 	.word	0x0000001b
        /*0904*/ 	.word	0x00000120
        /*0908*/ 	.short	0x010a
        /*090a*/ 	.byte	0xff
	.zero		1


	//   ....[130]....
        /*090c*/ 	.word	0x00008c60
        /*0910*/ 	.word	0x00000003
        /*0914*/ 	.word	0x000000d0
        /*0918*/ 	.short	0x010a
        /*091a*/ 	.byte	0xff
	.zero		1


	//----- nvinfo : EIATTR_NUM_MBARRIERS
	.align		4
.L_47:
        /*091c*/ 	.byte	0x03, 0x38
        /*091e*/ 	.short	0x0028


	//----- nvinfo : EIATTR_EXIT_INSTR_OFFSETS
	.align		4
        /*0920*/ 	.byte	0x04, 0x1c
        /*0922*/ 	.short	(.L_49 - .L_48)


	//   ....[0]....
.L_48:
        /*0924*/ 	.word	0x00003450


	//   ....[1]....
        /*0928*/ 	.word	0x00003700


	//   ....[2]....
        /*092c*/ 	.word	0x00003760


	//   ....[3]....
        /*0930*/ 	.word	0x000045d0


	//   ....[4]....
        /*0934*/ 	.word	0x000057f0


	//   ....[5]....
        /*0938*/ 	.word	0x00005830


	//   ....[6]....
        /*093c*/ 	.word	0x00007fa0


	//   ....[7]....
        /*0940*/ 	.word	0x00008020


	//   ....[8]....
        /*0944*/ 	.word	0x00008050


	//   ....[9]....
        /*0948*/ 	.word	0x000080d0


	//----- nvinfo : EIATTR_MAX_THREADS
	.align		4
.L_49:
        /*094c*/ 	.byte	0x04, 0x05
        /*094e*/ 	.short	(.L_51 - .L_50)
.L_50:
        /*0950*/ 	.word	0x00000100
        /*0954*/ 	.word	0x00000001
        /*0958*/ 	.word	0x00000001


	//----- nvinfo : EIATTR_CRS_STACK_SIZE
	.align		4
.L_51:
        /*095c*/ 	.byte	0x04, 0x1e
        /*095e*/ 	.short	(.L_53 - .L_52)
.L_52:
        /*0960*/ 	.word	0x00000000


	//----- nvinfo : EIATTR_CBANK_PARAM_SIZE
	.align		4
.L_53:
        /*0964*/ 	.byte	0x03, 0x19
        /*0966*/ 	.short	0x0900


	//----- nvinfo : EIATTR_PARAM_CBANK
	.align		4
        /*0968*/ 	.byte	0x04, 0x0a
        /*096a*/ 	.short	(.L_55 - .L_54)
	.align		4
.L_54:
        /*096c*/ 	.word	index@(.nv.constant0._ZN7cutlass13device_kernelINS_4conv6kernel13ConvUniversalINS1_16ConvProblemShapeILNS1_8OperatorE0ELi3EEENS1_10collective14CollectiveConvINS1_47MainloopSm100TmaUmmaWarpSpecializedImplicitGemmILS5_0ELi13ELi3ELi1ELi2EN4cute5tupleIJNSA_1CILi2EEENSC_ILi1EEESE_EEEEENSB_IJNSC_ILi64EEESH_NSB_IJSH_EEEEEENS_6half_tESK_NSA_8TiledMMAINSA_8MMA_AtomIJNSA_20SM100_MMA_F16BF16_SSISK_SK_fLi64ELi64ELNSA_4UMMA5MajorE0ELSP_0ELNSO_7ScaleInE0ELSQ_0EEEEEENSA_6LayoutINSB_IJSE_SE_SE_EEENSB_IJNSC_ILi0EEESV_SV_EEEEENSB_IJNSA_10UnderscoreESY_SY_EEEEENS7_6detail27Sm100ImplicitGemmTileTraitsINSA_20SM90_TMA_LOAD_IM2COLENSA_14ComposedLayoutINSA_7SwizzleILi3ELi4ELi3EEENSA_18smem_ptr_flag_bitsILi16EEENST_INSB_IJNSC_ILi8EEESH_EEENSB_IJSH_SE_EEEEEEEvEENS12_INSA_23SM90_TMA_LOAD_MULTICASTES1D_vEEEENS_8epilogue10collective18CollectiveEpilogueINS1I_23Sm100TmaWarpSpecializedILi3ELi2ELi16ELb1ELb0EEEJSJ_NSB_IJNST_ISH_SE_EENST_INSC_ILi32EEESE_EEEEESK_NSB_IJNSB_IJllllEEESE_SV_EEESK_S1S_NS1I_6fusion15FusionCallbacksIS1M_NS1T_17LinearCombinationISK_fSK_fLNS_15FloatRoundStyleE2EEESJ_S1Q_JEEENSA_5SM1004TMEM4LOAD26SM100_TMEM_LOAD_16dp256b4xES13_NS14_INS15_ILi2ELi4ELi3EEES18_NST_INSB_IJS19_S1O_EEENSB_IJS1O_SE_EEEEEEENSA_17SM75_U32x4_LDSM_NENSA_21SM90_TMA_STORE_IM2COLES27_NSA_17SM90_U32x4_STSM_NENSA_39AutoVectorizingCopyWithAssumedAlignmentILi128EEEEEEvvEEEEvNT_6ParamsE)
        /*0970*/ 	.short	0x0380
        /*0972*/ 	.short	0x0900


	//----- nvinfo : EIATTR_SW_WAR
	.align		4
.L_55:
        /*0974*/ 	.byte	0x04, 0x36
        /*0976*/ 	.short	(.L_57 - .L_56)
.L_56:
        /*0978*/ 	.word	0x00000008
.L_57:


//--------------------- .nv.callgraph             --------------------------
	.section	.nv.callgraph,"",@"SHT_CUDA_CALLGRAPH"
	.align	4
	.sectionentsize	8
	.align		4
        /*0000*/ 	.word	0x00000000
	.align		4
        /*0004*/ 	.word	0xffffffff
	.align		4
        /*0008*/ 	.word	index@(_ZN7cutlass13device_kernelINS_4conv6kernel13ConvUniversalINS1_16ConvProblemShapeILNS1_8OperatorE0ELi3EEENS1_10collective14CollectiveConvINS1_47MainloopSm100TmaUmmaWarpSpecializedImplicitGemmILS5_0ELi13ELi3ELi1ELi2EN4cute5tupleIJNSA_1CILi2EEENSC_ILi1EEESE_EEEEENSB_IJNSC_ILi64EEESH_NSB_IJSH_EEEEEENS_6half_tESK_NSA_8TiledMMAINSA_8MMA_AtomIJNSA_20SM100_MMA_F16BF16_SSISK_SK_fLi64ELi64ELNSA_4UMMA5MajorE0ELSP_0ELNSO_7ScaleInE0ELSQ_0EEEEEENSA_6LayoutINSB_IJSE_SE_SE_EEENSB_IJNSC_ILi0EEESV_SV_EEEEENSB_IJNSA_10UnderscoreESY_SY_EEEEENS7_6detail27Sm100ImplicitGemmTileTraitsINSA_20SM90_TMA_LOAD_IM2COLENSA_14ComposedLayoutINSA_7SwizzleILi3ELi4ELi3EEENSA_18smem_ptr_flag_bitsILi16EEENST_INSB_IJNSC_ILi8EEESH_EEENSB_IJSH_SE_EEEEEEEvEENS12_INSA_23SM90_TMA_LOAD_MULTICASTES1D_vEEEENS_8epilogue10collective18CollectiveEpilogueINS1I_23Sm100TmaWarpSpecializedILi3ELi2ELi16ELb1ELb0EEEJSJ_NSB_IJNST_ISH_SE_EENST_INSC_ILi32EEESE_EEEEESK_NSB_IJNSB_IJllllEEESE_SV_EEESK_S1S_NS1I_6fusion15FusionCallbacksIS1M_NS1T_17LinearCombinationISK_fSK_fLNS_15FloatRoundStyleE2EEESJ_S1Q_JEEENSA_5SM1004TMEM4LOAD26SM100_TMEM_LOAD_16dp256b4xES13_NS14_INS15_ILi2ELi4ELi3EEES18_NST_INSB_IJS19_S1O_EEENSB_IJS1O_SE_EEEEEEENSA_17SM75_U32x4_LDSM_NENSA_21SM90_TMA_STORE_IM2COLES27_NSA_17SM90_U32x4_STSM_NENSA_39AutoVectorizingCopyWithAssumedAlignmentILi128EEEEEEvvEEEEvNT_6ParamsE)
	.align		4
        /*000c*/ 	.word	index@(__assertfail)
	.align		4
        /*0010*/ 	.word	0x00000000
	.align		4
        /*0014*/ 	.word	0xfffffffe
	.align		4
        /*0018*/ 	.word	0x00000000
	.align		4
        /*001c*/ 	.word	0xfffffffd
	.align		4
        /*0020*/ 	.word	0x00000000
	.align		4
        /*0024*/ 	.word	0xfffffffc


//--------------------- .nv.constant4             --------------------------
	.section	.nv.constant4,"a",@progbits
	.align	8
	.align		8
.nv.constant4:
        /*0000*/ 	.dword	__assertfail
	.align		8
        /*0008*/ 	.dword	__unnamed_1
	.align		8
        /*0010*/ 	.dword	__unnamed_2
	.align		8
        /*0018*/ 	.dword	_ZN39_INTERNAL_b791c9c0_4_k_cu_325e5304_33124cuda3std3__45__cpo5beginE
	.align		8
        /*0020*/ 	.dword	_ZN39_INTERNAL_b791c9c0_4_k_cu_325e5304_33124cuda3std3__45__cpo3endE
	.align		8
        /*0028*/ 	.dword	_ZN39_INTERNAL_b791c9c0_4_k_cu_325e5304_33124cuda3std3__45__cpo6cbeginE
	.align		8
        /*0030*/ 	.dword	_ZN39_INTERNAL_b791c9c0_4_k_cu_325e5304_33124cuda3std3__45__cpo4cendE
	.align		8
        /*0038*/ 	.dword	_ZN39_INTERNAL_b791c9c0_4_k_cu_325e5304_33124cuda3std3__441_GLOBAL__N__b791c9c0_4_k_cu_325e5304_33126ignoreE
	.align		8
        /*0040*/ 	.dword	_ZN39_INTERNAL_b791c9c0_4_k_cu_325e5304_33124cuda3std3__419piecewise_constructE
	.align		8
        /*0048*/ 	.dword	_ZN39_INTERNAL_b791c9c0_4_k_cu_325e5304_33124cuda3std3__48in_placeE
	.align		8
        /*0050*/ 	.dword	_ZN39_INTERNAL_b791c9c0_4_k_cu_325e5304_33124cuda3std6ranges3__45__cpo4swapE
	.align		8
        /*0058*/ 	.dword	_ZN39_INTERNAL_b791c9c0_4_k_cu_325e5304_33124cuda3std6ranges3__45__cpo9iter_moveE
	.align		8
        /*0060*/ 	.dword	_ZN39_INTERNAL_b791c9c0_4_k_cu_325e5304_33124cute7productE
	.align		8
        /*0068*/ 	.dword	_ZN39_INTERNAL_b791c9c0_4_k_cu_325e5304_33124cute1_E
	.align		8
        /*0070*/ 	.dword	$str$27
	.align		8
        /*0078*/ 	.dword	$str$28
	.align		8
        /*0080*/ 	.dword	$str$29
	.align		8
        /*0088*/ 	.dword	$str$30


//--------------------- .text._ZN7cutlass13device_kernelINS_4conv6kernel13ConvUniversalINS1_16ConvProblemShapeILNS1_8OperatorE0ELi3EEENS1_10collective14CollectiveConvINS1_47MainloopSm100TmaUmmaWarpSpecializedImplicitGemmILS5_0ELi13ELi3ELi1ELi2EN4cute5tupleIJNSA_1CILi2EEENSC_ILi1EEESE_EEEEENSB_IJNSC_ILi64EEESH_NSB_IJSH_EEEEEENS_6half_tESK_NSA_8TiledMMAINSA_8MMA_AtomIJNSA_20SM100_MMA_F16BF16_SSISK_SK_fLi64ELi64ELNSA_4UMMA5MajorE0ELSP_0ELNSO_7ScaleInE0ELSQ_0EEEEEENSA_6LayoutINSB_IJSE_SE_SE_EEENSB_IJNSC_ILi0EEESV_SV_EEEEENSB_IJNSA_10UnderscoreESY_SY_EEEEENS7_6detail27Sm100ImplicitGemmTileTraitsINSA_20SM90_TMA_LOAD_IM2COLENSA_14ComposedLayoutINSA_7SwizzleILi3ELi4ELi3EEENSA_18smem_ptr_flag_bitsILi16EEENST_INSB_IJNSC_ILi8EEESH_EEENSB_IJSH_SE_EEEEEEEvEENS12_INSA_23SM90_TMA_LOAD_MULTICASTES1D_vEEEENS_8epilogue10collective18CollectiveEpilogueINS1I_23Sm100TmaWarpSpecializedILi3ELi2ELi16ELb1ELb0EEEJSJ_NSB_IJNST_ISH_SE_EENST_INSC_ILi32EEESE_EEEEESK_NSB_IJNSB_IJllllEEESE_SV_EEESK_S1S_NS1I_6fusion15FusionCallbacksIS1M_NS1T_17LinearCombinationISK_fSK_fLNS_15FloatRoundStyleE2EEESJ_S1Q_JEEENSA_5SM1004TMEM4LOAD26SM100_TMEM_LOAD_16dp256b4xES13_NS14_INS15_ILi2ELi4ELi3EEES18_NST_INSB_IJS19_S1O_EEENSB_IJS1O_SE_EEEEEEENSA_17SM75_U32x4_LDSM_NENSA_21SM90_TMA_STORE_IM2COLES27_NSA_17SM90_U32x4_STSM_NENSA_39AutoVectorizingCopyWithAssumedAlignmentILi128EEEEEEvvEEEEvNT_6ParamsE --------------------------
	.section	.text._ZN7cutlass13device_kernelINS_4conv6kernel13ConvUniversalINS1_16ConvProblemShapeILNS1_8OperatorE0ELi3EEENS1_10collective14CollectiveConvINS1_47MainloopSm100TmaUmmaWarpSpecializedImplicitGemmILS5_0ELi13ELi3ELi1ELi2EN4cute5tupleIJNSA_1CILi2EEENSC_ILi1EEESE_EEEEENSB_IJNSC_ILi64EEESH_NSB_IJSH_EEEEEENS_6half_tESK_NSA_8TiledMMAINSA_8MMA_AtomIJNSA_20SM100_MMA_F16BF16_SSISK_SK_fLi64ELi64ELNSA_4UMMA5MajorE0ELSP_0ELNSO_7ScaleInE0ELSQ_0EEEEEENSA_6LayoutINSB_IJSE_SE_SE_EEENSB_IJNSC_ILi0EEESV_SV_EEEEENSB_IJNSA_10UnderscoreESY_SY_EEEEENS7_6detail27Sm100ImplicitGemmTileTraitsINSA_20SM90_TMA_LOAD_IM2COLENSA_14ComposedLayoutINSA_7SwizzleILi3ELi4ELi3EEENSA_18smem_ptr_flag_bitsILi16EEENST_INSB_IJNSC_ILi8EEESH_EEENSB_IJSH_SE_EEEEEEEvEENS12_INSA_23SM90_TMA_LOAD_MULTICASTES1D_vEEEENS_8epilogue10collective18CollectiveEpilogueINS1I_23Sm100TmaWarpSpecializedILi3ELi2ELi16ELb1ELb0EEEJSJ_NSB_IJNST_ISH_SE_EENST_INSC_ILi32EEESE_EEEEESK_NSB_IJNSB_IJllllEEESE_SV_EEESK_S1S_NS1I_6fusion15FusionCallbacksIS1M_NS1T_17LinearCombinationISK_fSK_fLNS_15FloatRoundStyleE2EEESJ_S1Q_JEEENSA_5SM1004TMEM4LOAD26SM100_TMEM_LOAD_16dp256b4xES13_NS14_INS15_ILi2ELi4ELi3EEES18_NST_INSB_IJS19_S1O_EEENSB_IJS1O_SE_EEEEEEENSA_17SM75_U32x4_LDSM_NENSA_21SM90_TMA_STORE_IM2COLES27_NSA_17SM90_U32x4_STSM_NENSA_39AutoVectorizingCopyWithAssumedAlignmentILi128EEEEEEvvEEEEvNT_6ParamsE,"ax",@progbits
	.align	128
.text._ZN7cutlass13device_kernelINS_4conv6kernel13ConvUniversalINS1_16ConvProblemShapeILNS1_8OperatorE0ELi3EEENS1_10collective14CollectiveConvINS1_47MainloopSm100TmaUmmaWarpSpecializedImplicitGemmILS5_0ELi13ELi3ELi1ELi2EN4cute5tupleIJNSA_1CILi2EEENSC_ILi1EEESE_EEEEENSB_IJNSC_ILi64EEESH_NSB_IJSH_EEEEEENS_6half_tESK_NSA_8TiledMMAINSA_8MMA_AtomIJNSA_20SM100_MMA_F16BF16_SSISK_SK_fLi64ELi64ELNSA_4UMMA5MajorE0ELSP_0ELNSO_7ScaleInE0ELSQ_0EEEEEENSA_6LayoutINSB_IJSE_SE_SE_EEENSB_IJNSC_ILi0EEESV_SV_EEEEENSB_IJNSA_10UnderscoreESY_SY_EEEEENS7_6detail27Sm100ImplicitGemmTileTraitsINSA_20SM90_TMA_LOAD_IM2COLENSA_14ComposedLayoutINSA_7SwizzleILi3ELi4ELi3EEENSA_18smem_ptr_flag_bitsILi16EEENST_INSB_IJNSC_ILi8EEESH_EEENSB_IJSH_SE_EEEEEEEvEENS12_INSA_23SM90_TMA_LOAD_MULTICASTES1D_vEEEENS_8epilogue10collective18CollectiveEpilogueINS1I_23Sm100TmaWarpSpecializedILi3ELi2ELi16ELb1ELb0EEEJSJ_NSB_IJNST_ISH_SE_EENST_INSC_ILi32EEESE_EEEEESK_NSB_IJNSB_IJllllEEESE_SV_EEESK_S1S_NS1I_6fusion15FusionCallbacksIS1M_NS1T_17LinearCombinationISK_fSK_fLNS_15FloatRoundStyleE2EEESJ_S1Q_JEEENSA_5SM1004TMEM4LOAD26SM100_TMEM_LOAD_16dp256b4xES13_NS14_INS15_ILi2ELi4ELi3EEES18_NST_INSB_IJS19_S1O_EEENSB_IJS1O_SE_EEEEEEENSA_17SM75_U32x4_LDSM_NENSA_21SM90_TMA_STORE_IM2COLES27_NSA_17SM90_U32x4_STSM_NENSA_39AutoVectorizingCopyWithAssumedAlignmentILi128EEEEEEvvEEEEvNT_6ParamsE:
        .type           _ZN7cutlass13device_kernelINS_4conv6kernel13ConvUniversalINS1_16ConvProblemShapeILNS1_8OperatorE0ELi3EEENS1_10collective14CollectiveConvINS1_47MainloopSm100TmaUmmaWarpSpecializedImplicitGemmILS5_0ELi13ELi3ELi1ELi2EN4cute5tupleIJNSA_1CILi2EEENSC_ILi1EEESE_EEEEENSB_IJNSC_ILi64EEESH_NSB_IJSH_EEEEEENS_6half_tESK_NSA_8TiledMMAINSA_8MMA_AtomIJNSA_20SM100_MMA_F16BF16_SSISK_SK_fLi64ELi64ELNSA_4UMMA5MajorE0ELSP_0ELNSO_7ScaleInE0ELSQ_0EEEEEENSA_6LayoutINSB_IJSE_SE_SE_EEENSB_IJNSC_ILi0EEESV_SV_EEEEENSB_IJNSA_10UnderscoreESY_SY_EEEEENS7_6detail27Sm100ImplicitGemmTileTraitsINSA_20SM90_TMA_LOAD_IM2COLENSA_14ComposedLayoutINSA_7SwizzleILi3ELi4ELi3EEENSA_18smem_ptr_flag_bitsILi16EEENST_INSB_IJNSC_ILi8EEESH_EEENSB_IJSH_SE_EEEEEEEvEENS12_INSA_23SM90_TMA_LOAD_MULTICASTES1D_vEEEENS_8epilogue10collective18CollectiveEpilogueINS1I_23Sm100TmaWarpSpecializedILi3ELi2ELi16ELb1ELb0EEEJSJ_NSB_IJNST_ISH_SE_EENST_INSC_ILi32EEESE_EEEEESK_NSB_IJNSB_IJllllEEESE_SV_EEESK_S1S_NS1I_6fusion15FusionCallbacksIS1M_NS1T_17LinearCombinationISK_fSK_fLNS_15FloatRoundStyleE2EEESJ_S1Q_JEEENSA_5SM1004TMEM4LOAD26SM100_TMEM_LOAD_16dp256b4xES13_NS14_INS15_ILi2ELi4ELi3EEES18_NST_INSB_IJS19_S1O_EEENSB_IJS1O_SE_EEEEEEENSA_17SM75_U32x4_LDSM_NENSA_21SM90_TMA_STORE_IM2COLES27_NSA_17SM90_U32x4_STSM_NENSA_39AutoVectorizingCopyWithAssumedAlignmentILi128EEEEEEvvEEEEvNT_6ParamsE,@function
        .size           _ZN7cutlass13device_kernelINS_4conv6kernel13ConvUniversalINS1_16ConvProblemShapeILNS1_8OperatorE0ELi3EEENS1_10collective14CollectiveConvINS1_47MainloopSm100TmaUmmaWarpSpecializedImplicitGemmILS5_0ELi13ELi3ELi1ELi2EN4cute5tupleIJNSA_1CILi2EEENSC_ILi1EEESE_EEEEENSB_IJNSC_ILi64EEESH_NSB_IJSH_EEEEEENS_6half_tESK_NSA_8TiledMMAINSA_8MMA_AtomIJNSA_20SM100_MMA_F16BF16_SSISK_SK_fLi64ELi64ELNSA_4UMMA5MajorE0ELSP_0ELNSO_7ScaleInE0ELSQ_0EEEEEENSA_6LayoutINSB_IJSE_SE_SE_EEENSB_IJNSC_ILi0EEESV_SV_EEEEENSB_IJNSA_10UnderscoreESY_SY_EEEEENS7_6detail27Sm100ImplicitGemmTileTraitsINSA_20SM90_TMA_LOAD_IM2COLENSA_14ComposedLayoutINSA_7SwizzleILi3ELi4ELi3EEENSA_18smem_ptr_flag_bitsILi16EEENST_INSB_IJNSC_ILi8EEESH_EEENSB_IJSH_SE_EEEEEEEvEENS12_INSA_23SM90_TMA_LOAD_MULTICASTES1D_vEEEENS_8epilogue10collective18CollectiveEpilogueINS1I_23Sm100TmaWarpSpecializedILi3ELi2ELi16ELb1ELb0EEEJSJ_NSB_IJNST_ISH_SE_EENST_INSC_ILi32EEESE_EEEEESK_NSB_IJNSB_IJllllEEESE_SV_EEESK_S1S_NS1I_6fusion15FusionCallbacksIS1M_NS1T_17LinearCombinationISK_fSK_fLNS_15FloatRoundStyleE2EEESJ_S1Q_JEEENSA_5SM1004TMEM4LOAD26SM100_TMEM_LOAD_16dp256b4xES13_NS14_INS15_ILi2ELi4ELi3EEES18_NST_INSB_IJS19_S1O_EEENSB_IJS1O_SE_EEEEEEENSA_17SM75_U32x4_LDSM_NENSA_21SM90_TMA_STORE_IM2COLES27_NSA_17SM90_U32x4_STSM_NENSA_39AutoVectorizingCopyWithAssumedAlignmentILi128EEEEEEvvEEEEvNT_6ParamsE,(.L_x_179 - _ZN7cutlass13device_kernelINS_4conv6kernel13ConvUniversalINS1_16ConvProblemShapeILNS1_8OperatorE0ELi3EEENS1_10collective14CollectiveConvINS1_47MainloopSm100TmaUmmaWarpSpecializedImplicitGemmILS5_0ELi13ELi3ELi1ELi2EN4cute5tupleIJNSA_1CILi2EEENSC_ILi1EEESE_EEEEENSB_IJNSC_ILi64EEESH_NSB_IJSH_EEEEEENS_6half_tESK_NSA_8TiledMMAINSA_8MMA_AtomIJNSA_20SM100_MMA_F16BF16_SSISK_SK_fLi64ELi64ELNSA_4UMMA5MajorE0ELSP_0ELNSO_7ScaleInE0ELSQ_0EEEEEENSA_6LayoutINSB_IJSE_SE_SE_EEENSB_IJNSC_ILi0EEESV_SV_EEEEENSB_IJNSA_10UnderscoreESY_SY_EEEEENS7_6detail27Sm100ImplicitGemmTileTraitsINSA_20SM90_TMA_LOAD_IM2COLENSA_14ComposedLayoutINSA_7SwizzleILi3ELi4ELi3EEENSA_18smem_ptr_flag_bitsILi16EEENST_INSB_IJNSC_ILi8EEESH_EEENSB_IJSH_SE_EEEEEEEvEENS12_INSA_23SM90_TMA_LOAD_MULTICASTES1D_vEEEENS_8epilogue10collective18CollectiveEpilogueINS1I_23Sm100TmaWarpSpecializedILi3ELi2ELi16ELb1ELb0EEEJSJ_NSB_IJNST_ISH_SE_EENST_INSC_ILi32EEESE_EEEEESK_NSB_IJNSB_IJllllEEESE_SV_EEESK_S1S_NS1I_6fusion15FusionCallbacksIS1M_NS1T_17LinearCombinationISK_fSK_fLNS_15FloatRoundStyleE2EEESJ_S1Q_JEEENSA_5SM1004TMEM4LOAD26SM100_TMEM_LOAD_16dp256b4xES13_NS14_INS15_ILi2ELi4ELi3EEES18_NST_INSB_IJS19_S1O_EEENSB_IJS1O_SE_EEEEEEENSA_17SM75_U32x4_LDSM_NENSA_21SM90_TMA_STORE_IM2COLES27_NSA_17SM90_U32x4_STSM_NENSA_39AutoVectorizingCopyWithAssumedAlignmentILi128EEEEEEvvEEEEvNT_6ParamsE)
        .other          _ZN7cutlass13device_kernelINS_4conv6kernel13ConvUniversalINS1_16ConvProblemShapeILNS1_8OperatorE0ELi3EEENS1_10collective14CollectiveConvINS1_47MainloopSm100TmaUmmaWarpSpecializedImplicitGemmILS5_0ELi13ELi3ELi1ELi2EN4cute5tupleIJNSA_1CILi2EEENSC_ILi1EEESE_EEEEENSB_IJNSC_ILi64EEESH_NSB_IJSH_EEEEEENS_6half_tESK_NSA_8TiledMMAINSA_8MMA_AtomIJNSA_20SM100_MMA_F16BF16_SSISK_SK_fLi64ELi64ELNSA_4UMMA5MajorE0ELSP_0ELNSO_7ScaleInE0ELSQ_0EEEEEENSA_6LayoutINSB_IJSE_SE_SE_EEENSB_IJNSC_ILi0EEESV_SV_EEEEENSB_IJNSA_10UnderscoreESY_SY_EEEEENS7_6detail27Sm100ImplicitGemmTileTraitsINSA_20SM90_TMA_LOAD_IM2COLENSA_14ComposedLayoutINSA_7SwizzleILi3ELi4ELi3EEENSA_18smem_ptr_flag_bitsILi16EEENST_INSB_IJNSC_ILi8EEESH_EEENSB_IJSH_SE_EEEEEEEvEENS12_INSA_23SM90_TMA_LOAD_MULTICASTES1D_vEEEENS_8epilogue10collective18CollectiveEpilogueINS1I_23Sm100TmaWarpSpecializedILi3ELi2ELi16ELb1ELb0EEEJSJ_NSB_IJNST_ISH_SE_EENST_INSC_ILi32EEESE_EEEEESK_NSB_IJNSB_IJllllEEESE_SV_EEESK_S1S_NS1I_6fusion15FusionCallbacksIS1M_NS1T_17LinearCombinationISK_fSK_fLNS_15FloatRoundStyleE2EEESJ_S1Q_JEEENSA_5SM1004TMEM4LOAD26SM100_TMEM_LOAD_16dp256b4xES13_NS14_INS15_ILi2ELi4ELi3EEES18_NST_INSB_IJS19_S1O_EEENSB_IJS1O_SE_EEEEEEENSA_17SM75_U32x4_LDSM_NENSA_21SM90_TMA_STORE_IM2COLES27_NSA_17SM90_U32x4_STSM_NENSA_39AutoVectorizingCopyWithAssumedAlignmentILi128EEEEEEvvEEEEvNT_6ParamsE,@"STO_CUDA_ENTRY STV_DEFAULT"
_ZN7cutlass13device_kernelINS_4conv6kernel13ConvUniversalINS1_16ConvProblemShapeILNS1_8OperatorE0ELi3EEENS1_10collective14CollectiveConvINS1_47MainloopSm100TmaUmmaWarpSpecializedImplicitGemmILS5_0ELi13ELi3ELi1ELi2EN4cute5tupleIJNSA_1CILi2EEENSC_ILi1EEESE_EEEEENSB_IJNSC_ILi64EEESH_NSB_IJSH_EEEEEENS_6half_tESK_NSA_8TiledMMAINSA_8MMA_AtomIJNSA_20SM100_MMA_F16BF16_SSISK_SK_fLi64ELi64ELNSA_4UMMA5MajorE0ELSP_0ELNSO_7ScaleInE0ELSQ_0EEEEEENSA_6LayoutINSB_IJSE_SE_SE_EEENSB_IJNSC_ILi0EEESV_SV_EEEEENSB_IJNSA_10UnderscoreESY_SY_EEEEENS7_6detail27Sm100ImplicitGemmTileTraitsINSA_20SM90_TMA_LOAD_IM2COLENSA_14ComposedLayoutINSA_7SwizzleILi3ELi4ELi3EEENSA_18smem_ptr_flag_bitsILi16EEENST_INSB_IJNSC_ILi8EEESH_EEENSB_IJSH_SE_EEEEEEEvEENS12_INSA_23SM90_TMA_LOAD_MULTICASTES1D_vEEEENS_8epilogue10collective18CollectiveEpilogueINS1I_23Sm100TmaWarpSpecializedILi3ELi2ELi16ELb1ELb0EEEJSJ_NSB_IJNST_ISH_SE_EENST_INSC_ILi32EEESE_EEEEESK_NSB_IJNSB_IJllllEEESE_SV_EEESK_S1S_NS1I_6fusion15FusionCallbacksIS1M_NS1T_17LinearCombinationISK_fSK_fLNS_15FloatRoundStyleE2EEESJ_S1Q_JEEENSA_5SM1004TMEM4LOAD26SM100_TMEM_LOAD_16dp256b4xES13_NS14_INS15_ILi2ELi4ELi3EEES18_NST_INSB_IJS19_S1O_EEENSB_IJS1O_SE_EEEEEEENSA_17SM75_U32x4_LDSM_NENSA_21SM90_TMA_STORE_IM2COLES27_NSA_17SM90_U32x4_STSM_NENSA_39AutoVectorizingCopyWithAssumedAlignmentILi128EEEEEEvvEEEEvNT_6ParamsE:
[----:B------:R-:W1:Y:S01]  /*0000*/  LDC R1, c[0x0][0x37c] ;  /* 0x0000df00ff017b82 */ /* 0x000e620000000800 */
[----:B------:R-:W2:Y:S01]  /*0010*/  S2R R47, SR_TID.X ;  /* 0x00000000002f7919 */ /* 0x000ea20000002100 */
[----:B------:R-:W3:Y:S01]  /*0020*/  LDCU.64 UR8, c[0x0][0x990] ;  /* 0x00013200ff0877ac */ /* 0x000ee20008000a00 */
[----:B-1----:R-:W-:Y:S01]  /*0030*/  VIADD R1, R1, 0xfffffff8 ;  /* 0xfffffff801017836 */ /* 0x002fe20000000000 */
[----:B------:R-:W-:Y:S02]  /*0040*/  PRMT R48, RZ, 0x7610, R48 ;  /* 0x00007610ff307816 */ /* 0x000fe40000000030 */
[----:B------:R-:W-:Y:S01]  /*0050*/  ELECT P3, URZ, PT ;  /* 0x0000000000ff782f */ /* 0x000fe20003860000 */
[----:B---3--:R-:W-:-:S04]  /*0060*/  UISETP.NE.U32.AND UP0, UPT, UR8, URZ, UPT ;  /* 0x000000ff0800728c */ /* 0x008fc8000bf05070 */
[----:B------:R-:W-:Y:S01]  /*0070*/  UISETP.NE.AND.EX UP0, UPT, UR9, URZ, UPT, UP0 ;  /* 0x000000ff0900728c */ /* 0x000fe2000bf05300 */
[----:B--2---:R-:W-:-:S05]  /*0080*/  SHF.R.U32.HI R49, RZ, 0x5, R47 ;  /* 0x00000005ff317819 */ /* 0x004fca000001162f */
[----:B------:R-:W1:Y:S02]  /*0090*/  SHFL.IDX PT, R0, R49, RZ, 0x1f ;  /* 0x00001fff31007589 */ /* 0x000e6400000e0000 */
[----:B-1----:R-:W-:Y:S01]  /*00a0*/  R2UR UR18, R0 ;  /* 0x00000000001272ca */ /* 0x002fe200000e0000 */
[----:B------:R-:W-:-:S14]  /*00b0*/  BRA.U UP0, `(.L_x_0) ;  /* 0x0000000100307547 */ /* 0x000fdc000b800000 */
[----:B------:R-:W1:Y:S02]  /*00c0*/  LDCU.64 UR4, c[0x0][0x988] ;  /* 0x00013100ff0477ac */ /* 0x000e640008000a00 */
[----:B-1----:R-:W-:-:S04]  /*00d0*/  UISETP.NE.U32.AND UP0, UPT, UR4, URZ, UPT ;  /* 0x000000ff0400728c */ /* 0x002fc8000bf05070 */
[----:B------:R-:W-:-:S09]  /*00e0*/  UISETP.NE.AND.EX UP0, UPT, UR5, URZ, UPT, UP0 ;  /* 0x000000ff0500728c */ /* 0x000fd2000bf05300 */
[----:B------:R-:W-:Y:S05]  /*00f0*/  BRA.U !UP0, `(.L_x_1) ;  /* 0x0000000108147547 */ /* 0x000fea000b800000 */
[----:B------:R-:W1:Y:S01]  /*0100*/  LDC.64 R26, c[0x0][0x988] ;  /* 0x00026200ff1a7b82 */ /* 0x000e620000000a00 */
[----:B------:R-:W1:Y:S02]  /*0110*/  LDCU.64 UR4, c[0x0][0x358] ;  /* 0x00006b00ff0477ac */ /* 0x000e640008000a00 */
[----:B-1----:R1:W5:Y:S01]  /*0120*/  LDG.E R26, desc[UR4][R26.64] ;  /* 0x000000041a1a7981 */ /* 0x002362000c1e1900 */
[----:B------:R-:W-:Y:S01]  /*0130*/  HFMA2 R48, -RZ, RZ, 0, 5.9604644775390625e-08 ;  /* 0x00000001ff307431 */ /* 0x000fe200000001ff */
[----:B------:R-:W-:Y:S05]  /*0140*/  BRA `(.L_x_0) ;  /* 0x00000000000c7947 */ /* 0x000fea0003800000 */
.L_x_1:
[----:B------:R-:W1:Y:S01]  /*0150*/  LDCU UR4, c[0x0][0x980] ;  /* 0x00013000ff0477ac */ /* 0x000e620008000800 */
[----:B------:R-:W-:Y:S01]  /*0160*/  HFMA2 R48, -RZ, RZ, 0, 5.9604644775390625e-08 ;  /* 0x00000001ff307431 */ /* 0x000fe200000001ff */
[----:B-1----:R-:W-:-:S07]  /*0170*/  MOV R26, UR4 ;  /* 0x00000004001a7c02 */ /* 0x002fce0008000f00 */
.L_x_0:
[----:B------:R-:W2:Y:S02]  /*0180*/  LDCU.64 UR4, c[0x0][0x9b0] ;  /* 0x00013600ff0477ac */ /* 0x000ea40008000a00 */
[----:B--2---:R-:W-:-:S04]  /*0190*/  UISETP.NE.U32.AND UP0, UPT, UR4, URZ, UPT ;  /* 0x000000ff0400728c */ /* 0x004fc8000bf05070 */
[----:B------:R-:W-:-:S09]  /*01a0*/  UISETP.NE.AND.EX UP0, UPT, UR5, URZ, UPT, UP0 ;  /* 0x000000ff0500728c */ /* 0x000fd2000bf05300 */
[----:B------:R-:W-:Y:S05]  /*01b0*/  BRA.U UP0, `(.L_x_2) ;  /* 0x0000000100287547 */ /* 0x000fea000b800000 */
[----:B------:R-:W2:Y:S02]  /*01c0*/  LDCU.64 UR4, c[0x0][0x9a8] ;  /* 0x00013500ff0477ac */ /* 0x000ea40008000a00 */
[----:B--2---:R-:W-:-:S04]  /*01d0*/  UISETP.NE.U32.AND UP0, UPT, UR4, URZ, UPT ;  /* 0x000000ff0400728c */ /* 0x004fc8000bf05070 */
[----:B------:R-:W-:-:S09]  /*01e0*/  UISETP.NE.AND.EX UP0, UPT, UR5, URZ, UPT, UP0 ;  /* 0x000000ff0500728c */ /* 0x000fd2000bf05300 */
[----:B------:R-:W-:Y:S05]  /*01f0*/  BRA.U !UP0, `(.L_x_3) ;  /* 0x0000000108107547 */ /* 0x000fea000b800000 */
[----:B------:R-:W2:Y:S01]  /*0200*/  LDC.64 R24, c[0x0][0x9a8] ;  /* 0x00026a00ff187b82 */ /* 0x000ea20000000a00 */
[----:B------:R-:W2:Y:S02]  /*0210*/  LDCU.64 UR4, c[0x0][0x358] ;  /* 0x00006b00ff0477ac */ /* 0x000ea40008000a00 */
[----:B--2---:R2:W5:Y:S01]  /*0220*/  LDG.E R24, desc[UR4][R24.64] ;  /* 0x0000000418187981 */ /* 0x004562000c1e1900 */
[----:B------:R-:W-:Y:S05]  /*0230*/  BRA `(.L_x_2) ;  /* 0x0000000000087947 */ /* 0x000fea0003800000 */
.L_x_3:
[----:B------:R-:W2:Y:S02]  /*0240*/  LDCU UR4, c[0x0][0x9a0] ;  /* 0x00013400ff0477ac */ /* 0x000ea40008000800 */
[----:B--2---:R-:W-:Y:S02]  /*0250*/  MOV R24, UR4 ;  /* 0x0000000400187c02 */ /* 0x004fe40008000f00 */
.L_x_2:
[----:B------:R-:W-:Y:S01]  /*0260*/  IMAD.U32 R0, RZ, RZ, UR18 ;  /* 0x00000012ff007e24 */ /* 0x000fe2000f8e00ff */
[----:B------:R-:W-:Y:S04]  /*0270*/  BSSY.RECONVERGENT B0, `(.L_x_4) ;  /* 0x000000c000007945 */ /* 0x000fe80003800200 */
[C---:B------:R-:W-:Y:S02]  /*0280*/  ISETP.NE.OR P1, PT, R0.reuse, 0x1, !P3 ;  /* 0x000000010000780c */ /* 0x040fe40005f25670 */
[----:B------:R-:W-:-:S11]  /*0290*/  ISETP.NE.OR P0, PT, R0, 0x3, !P3 ;  /* 0x000000030000780c */ /* 0x000fd60005f05670 */
[----:B------:R-:W-:Y:S05]  /*02a0*/  @P1 BRA `(.L_x_5) ;  /* 0x0000000000201947 */ /* 0x000fea0003800000 */
[----:B------:R-:W3:Y:S02]  /*02b0*/  LDCU.64 UR4, c[0x0][0x348] ;  /* 0x00006900ff0477ac */ /* 0x000ee40008000a00 */
[----:B---3--:R-:W-:Y:S02]  /*02c0*/  UIADD3 UR6, UP1, UPT, UR4, 0x80, URZ ;  /* 0x0000008004067890 */ /* 0x008fe4000ff3e0ff */
[----:B------:R-:W-:Y:S02]  /*02d0*/  UIADD3 UR4, UP0, UPT, UR4, 0x200, URZ ;  /* 0x0000020004047890 */ /* 0x000fe4000ff1e0ff */
[----:B------:R-:W-:Y:S02]  /*02e0*/  UIADD3.X UR7, UPT, UPT, URZ, UR5, URZ, UP1, !UPT ;  /* 0x00000005ff077290 */ /* 0x000fe40008ffe4ff */
[----:B------:R-:W-:-:S07]  /*02f0*/  UIADD3.X UR5, UPT, UPT, URZ, UR5, URZ, UP0, !UPT ;  /* 0x00000005ff057290 */ /* 0x000fce00087fe4ff */
[----:B------:R3:W-:Y:S02]  /*0300*/  UTMACCTL.PF [UR6] ;  /* 0x00000000060079b9 */ /* 0x0007e40008040000 */
[----:B------:R3:W-:Y:S02]  /*0310*/  UTMACCTL.PF [UR4] ;  /* 0x00000000040079b9 */ /* 0x0007e40008040000 */
[----:B---3--:R-:W-:Y:S01]  /*0320*/  NOP ;  /* 0x0000000000007918 */ /* 0x008fe20000000000 */
.L_x_5:
[----:B------:R-:W-:Y:S05]  /*0330*/  BSYNC.RECONVERGENT B0 ;  /* 0x0000000000007941 */ /* 0x000fea0003800200 */
.L_x_4:
[----:B------:R-:W-:Y:S04]  /*0340*/  BSSY.RECONVERGENT B0, `(.L_x_6) ;  /* 0x000000a000007945 */ /* 0x000fe80003800200 */
        /* <DEDUP_REMOVED lines=9> */
.L_x_7:
[----:B------:R-:W-:Y:S05]  /*03e0*/  BSYNC.RECONVERGENT B0 ;  /* 0x0000000000007941 */ /* 0x000fea0003800200 */
.L_x_6:
[----:B------:R-:W3:Y:S01]  /*03f0*/  LDCU.64 UR4, c[0x0][0x988] ;  /* 0x00013100ff0477ac */ /* 0x000ee20008000a00 */
[----:B------:R-:W-:Y:S02]  /*0400*/  UISETP.EQ.U32.AND UP2, UPT, UR8, URZ, UPT ;  /* 0x000000ff0800728c */ /* 0x000fe4000bf42070 */
[----:B------:R-:W-:Y:S02]  /*0410*/  UPLOP3.LUT UP3, UPT, UPT, UPT, UPT, 0x80, 0x8 ;  /* 0x000000000008789c */ /* 0x000fe40003f6f070 */
[----:B---3--:R-:W-:-:S04]  /*0420*/  UISETP.NE.U32.AND UP0, UPT, UR4, URZ, UPT ;  /* 0x000000ff0400728c */ /* 0x008fc8000bf05070 */
[----:B------:R-:W-:-:S04]  /*0430*/  UISETP.NE.AND.EX UP1, UPT, UR5, URZ, UPT, UP0 ;  /* 0x000000ff0500728c */ /* 0x000fc8000bf25300 */
[----:B------:R-:W-:-:S04]  /*0440*/  UISETP.EQ.OR.EX UP4, UPT, UR9, URZ, !UP1, UP2 ;  /* 0x000000ff0900728c */ /* 0x000fc8000cf82720 */
[----:B------:R-:W-:-:S06]  /*0450*/  UP2UR UR4, UPR, URZ, 0x10 ;  /* 0x00000010ff047883 */ /* 0x000fcc0008000000 */
[----:B------:R-:W-:Y:S01]  /*0460*/  MOV R54, UR4 ;  /* 0x0000000400367c02 */ /* 0x000fe20008000f00 */
[----:B------:R-:W-:Y:S06]  /*0470*/  BRA.U !UP4, `(.L_x_8) ;  /* 0x000000010c207547 */ /* 0x000fec000b800000 */
[----:B------:R-:W-:Y:S01]  /*0480*/  UISETP.NE.U32.AND UP2, UPT, UR8, URZ, UPT ;  /* 0x000000ff0800728c */ /* 0x000fe2000bf45070 */
[----:B-----5:R-:W-:Y:S01]  /*0490*/  FSETP.NEU.AND P0, PT, R26, RZ, PT ;  /* 0x000000ff1a00720b */ /* 0x020fe20003f0d000 */
[----:B------:R-:W-:Y:S02]  /*04a0*/  USEL UR4, URZ, 0xffffffff, UP1 ;  /* 0xffffffffff047887 */ /* 0x000fe40008800000 */
[----:B------:R-:W-:-:S10]  /*04b0*/  UISETP.NE.AND.EX UP2, UPT, UR9, URZ, UPT, UP2 ;  /* 0x000000ff0900728c */ /* 0x000fd4000bf45320 */
[----:B------:R-:W-:Y:S01]  /*04c0*/  VOTEU.ANY UP0, P0 ;  /* 0x0000000000ff7886 */ /* 0x000fe20000000100 */
[----:B------:R-:W-:-:S04]  /*04d0*/  @!UP2 USEL UR4, URZ, 0xffffffff, UP0 ;  /* 0xffffffffff04a887 */ /* 0x000fc80008000000 */
[----:B------:R-:W-:-:S04]  /*04e0*/  ULOP3.LUT UR4, UR4, 0x1, URZ, 0xc0, !UPT ;  /* 0x0000000104047892 */ /* 0x000fc8000f8ec0ff */
[----:B------:R-:W-:-:S11]  /*04f0*/  UISETP.NE.U32.AND UP3, UPT, UR4, 0x1, UPT ;  /* 0x000000010400788c */ /* 0x000fd6000bf65070 */
.L_x_8:
[----:B------:R-:W3:Y:S02]  /*0500*/  SHFL.IDX PT, R2, R49, RZ, 0x1f ;  /* 0x00001fff31027589 */ /* 0x000ee400000e0000 */
[----:B---3--:R-:W-:-:S13]  /*0510*/  ISETP.NE.AND P0, PT, R2, RZ, PT ;  /* 0x000000ff0200720c */ /* 0x008fda0003f05270 */
[----:B------:R-:W-:Y:S05]  /*0520*/  @P0 BRA `(.L_x_9) ;  /* 0x0000000000ac0947 */ /* 0x000fea0003800000 */
[----:B------:R-:W-:Y:S01]  /*0530*/  ELECT P0, URZ, PT ;  /* 0x0000000000ff782f */ /* 0x000fe20003800000 */
[----:B------:R-:W-:-:S12]  /*0540*/  BSSY.RECONVERGENT B0, `(.L_x_9) ;  /* 0x0000029000007945 */ /* 0x000fd80003800200 */
[----:B------:R-:W-:Y:S05]  /*0550*/  @!P0 BRA `(.L_x_10) ;  /* 0x00000000009c8947 */ /* 0x000fea0003800000 */
[----:B------:R-:W3:Y:S01]  /*0560*/  S2UR UR4, SR_CgaCtaId ;  /* 0x00000000000479c3 */ /* 0x000ee20000008800 */
[----:B------:R-:W-:Y:S01]  /*0570*/  UMOV UR5, 0x400 ;  /* 0x0000040000057882 */ /* 0x000fe20000000000 */
[----:B------:R-:W-:Y:S01]  /*0580*/  UMOV UR8, 0x1 ;  /* 0x0000000100087882 */ /* 0x000fe20000000000 */
[----:B------:R-:W-:Y:S01]  /*0590*/  UMOV UR6, 0x2 ;  /* 0x0000000200067882 */ /* 0x000fe20000000000 */
[----:B------:R-:W-:-:S04]  /*05a0*/  UIADD3 UR8, UPT, UPT, -UR8, 0x100000, URZ ;  /* 0x0010000008087890 */ /* 0x000fc8000fffe1ff */
[----:B------:R-:W-:Y:S02]  /*05b0*/  USHF.L.U32 UR9, UR8, 0xb, URZ ;  /* 0x0000000b08097899 */ /* 0x000fe400080006ff */
[----:B------:R-:W-:Y:S02]  /*05c0*/  USHF.L.U32 UR8, UR8, 0x1, URZ ;  /* 0x0000000108087899 */ /* 0x000fe400080006ff */
[----:B------:R-:W-:-:S04]  /*05d0*/  UIADD3 UR6, UPT, UPT, -UR6, 0x100000, URZ ;  /* 0x0010000006067890 */ /* 0x000fc8000fffe1ff */
[----:B------:R-:W-:Y:S02]  /*05e0*/  USHF.L.U32 UR7, UR6, 0xb, URZ ;  /* 0x0000000b06077899 */ /* 0x000fe400080006ff */
[----:B------:R-:W-:Y:S02]  /*05f0*/  USHF.L.U32 UR6, UR6, 0x1, URZ ;  /* 0x0000000106067899 */ /* 0x000fe400080006ff */
[----:B---3--:R-:W-:Y:S01]  /*0600*/  ULEA UR4, UR4, UR5, 0x18 ;  /* 0x0000000504047291 */ /* 0x008fe2000f8ec0ff */
[----:B------:R-:W3:Y:S11]  /*0610*/  FENCE.VIEW.ASYNC.S ;  /* 0x00000000000073c6 */ /* 0x000ef60000000000 */
[----:B---3--:R3:W4:Y:S01]  /*0620*/  SYNCS.EXCH.64 URZ, [UR4], UR8 ;  /* 0x0000000804ff75b2 */ /* 0x0087220008000100 */
[----:B------:R3:W1:Y:S01]  /*0630*/  SYNCS.EXCH.64 URZ, [UR4+0x68], UR6 ;  /* 0x0000680604ff75b2 */ /* 0x0006620008000100 */
        /* <DEDUP_REMOVED lines=23> */
[----:B------:R3:W1:Y:S02]  /*07b0*/  SYNCS.EXCH.64 URZ, [UR4+0xc8], UR6 ;  /* 0x0000c80604ff75b2 */ /* 0x0006640008000100 */
[----:B---34-:R-:W-:Y:S01]  /*07c0*/  NOP ;  /* 0x0000000000007918 */ /* 0x018fe20000000000 */
.L_x_10:
[----:B------:R-:W-:Y:S05]  /*07d0*/  BSYNC.RECONVERGENT B0 ;  /* 0x0000000000007941 */ /* 0x000fea0003800200 */
.L_x_9:
[----:B------:R-:W3:Y:S01]  /*07e0*/  SHFL.IDX PT, R2, R49, RZ, 0x1f ;  /* 0x00001fff31027589 */ /* 0x000ee200000e0000 */
[----:B------:R-:W-:Y:S01]  /*07f0*/  NOP ;  /* 0x0000000000007918 */ /* 0x000fe20000000000 */
[----:B---3--:R-:W-:-:S13]  /*0800*/  ISETP.NE.AND P0, PT, R2, 0x1, PT ;  /* 0x000000010200780c */ /* 0x008fda0003f05270 */
[----:B------:R-:W-:Y:S05]  /*0810*/  @P0 BRA `(.L_x_11) ;  /* 0x0000000000500947 */ /* 0x000fea0003800000 */
        /* <DEDUP_REMOVED lines=9> */
[----:B------:R-:W-:Y:S01]  /*08b0*/  USHF.L.U32 UR6, UR6, 0x1, URZ ;  /* 0x0000000106067899 */ /* 0x000fe200080006ff */
[----:B------:R-:W-:Y:S01]  /*08c0*/  ELECT P0, URZ, PT ;  /* 0x0000000000ff782f */ /* 0x000fe20003800000 */
[----:B---3--:R-:W-:Y:S01]  /*08d0*/  ULEA UR4, UR4, UR5, 0x18 ;  /* 0x0000000504047291 */ /* 0x008fe2000f8ec0ff */
[----:B------:R-:W3:Y:S11]  /*08e0*/  FENCE.VIEW.ASYNC.S ;  /* 0x00000000000073c6 */ /* 0x000ef60000000000 */
[----:B---3--:R3:W4:Y:S01]  /*08f0*/  SYNCS.EXCH.64 URZ, [UR4+0xd0], UR8 ;  /* 0x0000d00804ff75b2 */ /* 0x0087220008000100 */
[----:B------:R3:W1:Y:S01]  /*0900*/  SYNCS.EXCH.64 URZ, [UR4+0xe8], UR6 ;  /* 0x0000e80604ff75b2 */ /* 0x0006620008000100 */
[----:B------:R3:W1:Y:S01]  /*0910*/  SYNCS.EXCH.64 URZ, [UR4+0xd8], UR8 ;  /* 0x0000d80804ff75b2 */ /* 0x0006620008000100 */
[----:B------:R3:W1:Y:S01]  /*0920*/  SYNCS.EXCH.64 URZ, [UR4+0xf0], UR6 ;  /* 0x0000f00604ff75b2 */ /* 0x0006620008000100 */
[----:B------:R3:W1:Y:S01]  /*0930*/  SYNCS.EXCH.64 URZ, [UR4+0xe0], UR8 ;  /* 0x0000e00804ff75b2 */ /* 0x0006620008000100 */
[----:B------:R3:W1:Y:S01]  /*0940*/  SYNCS.EXCH.64 URZ, [UR4+0xf8], UR6 ;  /* 0x0000f80604ff75b2 */ /* 0x0006620008000100 */
[----:B------:R-:W-:Y:S01]  /*0950*/  NOP ;  /* 0x0000000000007918 */ /* 0x000fe20000000000 */
.L_x_11:
[----:B------:R-:W2:Y:S01]  /*0960*/  SHFL.IDX PT, R2, R49, RZ, 0x1f ;  /* 0x00001fff31027589 */ /* 0x000ea200000e0000 */
[----:B------:R-:W-:Y:S01]  /*0970*/  NOP ;  /* 0x0000000000007918 */ /* 0x000fe20000000000 */
[----:B--2---:R-:W-:-:S13]  /*0980*/  ISETP.NE.AND P0, PT, R2, 0x3, PT ;  /* 0x000000030200780c */ /* 0x004fda0003f05270 */
[----:B------:R-:W-:Y:S05]  /*0990*/  @P0 BRA `(.L_x_12) ;  /* 0x0000000000300947 */ /* 0x000fea0003800000 */
[----:B---3--:R-:W2:Y:S01]  /*09a0*/  S2UR UR4, SR_CgaCtaId ;  /* 0x00000000000479c3 */ /* 0x008ea20000008800 */
[----:B------:R-:W-:Y:S01]  /*09b0*/  UMOV UR6, 0x400 ;  /* 0x0000040000067882 */ /* 0x000fe20000000000 */
[----:B------:R-:W-:Y:S01]  /*09c0*/  UMOV UR5, 0x20 ;  /* 0x0000002000057882 */ /* 0x000fe20000000000 */
[----:B------:R-:W-:Y:S01]  /*09d0*/  ELECT P0, URZ, PT ;  /* 0x0000000000ff782f */ /* 0x000fe20003800000 */
[----:B--2---:R-:W-:Y:S02]  /*09e0*/  ULEA UR6, UR4, UR6, 0x18 ;  /* 0x0000000604067291 */ /* 0x004fe4000f8ec0ff */
[----:B------:R-:W-:-:S04]  /*09f0*/  UIADD3 UR4, UPT, UPT, -UR5, 0x100000, URZ ;  /* 0x0010000005047890 */ /* 0x000fc8000fffe1ff */
[----:B------:R-:W-:Y:S02]  /*0a00*/  USHF.L.U32 UR5, UR4, 0xb, URZ ;  /* 0x0000000b04057899 */ /* 0x000fe400080006ff */
[----:B------:R-:W-:Y:S01]  /*0a10*/  USHF.L.U32 UR4, UR4, 0x1, URZ ;  /* 0x0000000104047899 */ /* 0x000fe200080006ff */
[----:B------:R-:W2:Y:S11]  /*0a20*/  FENCE.VIEW.ASYNC.S ;  /* 0x00000000000073c6 */ /* 0x000eb60000000000 */
[----:B--2---:R2:W3:Y:S01]  /*0a30*/  SYNCS.EXCH.64 URZ, [UR6+0x100], UR4 ;  /* 0x0001000406ff75b2 */ /* 0x0044e20008000100 */
[----:B------:R2:W1:Y:S01]  /*0a40*/  SYNCS.EXCH.64 URZ, [UR6+0x108], UR4 ;  /* 0x0001080406ff75b2 */ /* 0x0004620008000100 */
[----:B------:R-:W-:Y:S01]  /*0a50*/  NOP ;  /* 0x0000000000007918 */ /* 0x000fe20000000000 */
.L_x_12:
[----:B------:R-:W4:Y:S01]  /*0a60*/  SHFL.IDX PT, R2, R49, RZ, 0x1f ;  /* 0x00001fff31027589 */ /* 0x000f2200000e0000 */
[----:B------:R-:W-:Y:S01]  /*0a70*/  NOP ;  /* 0x0000000000007918 */ /* 0x000fe20000000000 */
[----:B----4-:R-:W-:-:S13]  /*0a80*/  ISETP.NE.AND P0, PT, R2, 0x4, PT ;  /* 0x000000040200780c */ /* 0x010fda0003f05270 */
[----:B------:R-:W-:Y:S05]  /*0a90*/  @P0 BRA `(.L_x_13) ;  /* 0x0000000000440947 */ /* 0x000fea0003800000 */
[----:B--23--:R-:W2:Y:S01]  /*0aa0*/  S2UR UR6, SR_CgaCtaId ;  /* 0x00000000000679c3 */ /* 0x00cea20000008800 */
[----:B------:R-:W-:Y:S01]  /*0ab0*/  UMOV UR4, 0x1e0 ;  /* 0x000001e000047882 */ /* 0x000fe20000000000 */
[----:B------:R-:W-:Y:S01]  /*0ac0*/  UMOV UR5, 0x400 ;  /* 0x0000040000057882 */ /* 0x000fe20000000000 */
[----:B------:R-:W-:Y:S01]  /*0ad0*/  USEL UR4, UR4, 0x1a0, UP3 ;  /* 0x000001a004047887 */ /* 0x000fe20009800000 */
[----:B------:R-:W-:Y:S01]  /*0ae0*/  UMOV UR8, 0x1 ;  /* 0x0000000100087882 */ /* 0x000fe20000000000 */
[----:B------:R-:W-:Y:S01]  /*0af0*/  ELECT P0, URZ, PT ;  /* 0x0000000000ff782f */ /* 0x000fe20003800000 */
[----:B------:R-:W-:-:S04]  /*0b00*/  UIADD3 UR8, UPT, UPT, -UR8, 0x100000, URZ ;  /* 0x0010000008087890 */ /* 0x000fc8000fffe1ff */
[----:B------:R-:W-:Y:S02]  /*0b10*/  USHF.L.U32 UR9, UR8, 0xb, URZ ;  /* 0x0000000b08097899 */ /* 0x000fe400080006ff */
[----:B------:R-:W-:Y:S02]  /*0b20*/  USHF.L.U32 UR8, UR8, 0x1, URZ ;  /* 0x0000000108087899 */ /* 0x000fe400080006ff */
[----:B--2---:R-:W-:Y:S02]  /*0b30*/  ULEA UR6, UR6, UR5, 0x18 ;  /* 0x0000000506067291 */ /* 0x004fe4000f8ec0ff */
[----:B------:R-:W-:-:S04]  /*0b40*/  UIADD3 UR4, UPT, UPT, -UR4, 0x100000, URZ ;  /* 0x0010000004047890 */ /* 0x000fc8000fffe1ff */
[----:B------:R-:W-:Y:S02]  /*0b50*/  USHF.L.U32 UR5, UR4, 0xb, URZ ;  /* 0x0000000b04057899 */ /* 0x000fe400080006ff */
[----:B------:R-:W-:Y:S01]  /*0b60*/  USHF.L.U32 UR4, UR4, 0x1, URZ ;  /* 0x0000000104047899 */ /* 0x000fe200080006ff */
[----:B------:R-:W2:Y:S03]  /*0b70*/  FENCE.VIEW.ASYNC.S ;  /* 0x00000000000073c6 */ /* 0x000ea60000000000 */
[----:B--2---:R4:W2:Y:S08]  /*0b80*/  SYNCS.EXCH.64 URZ, [UR6+0x110], UR8 ;  /* 0x0001100806ff75b2 */ /* 0x0048b00008000100 */
[----:B------:R4:W3:Y:S02]  /*0b90*/  SYNCS.EXCH.64 URZ, [UR6+0x118], UR4 ;  /* 0x0001180406ff75b2 */ /* 0x0008e40008000100 */
[----:B----4-:R-:W-:Y:S01]  /*0ba0*/  NOP ;  /* 0x0000000000007918 */ /* 0x010fe20000000000 */
.L_x_13:
[----:B------:R-:W4:Y:S01]  /*0bb0*/  SHFL.IDX PT, R2, R49, RZ, 0x1f ;  /* 0x00001fff31027589 */ /* 0x000f2200000e0000 */
[----:B------:R-:W-:Y:S01]  /*0bc0*/  NOP ;  /* 0x0000000000007918 */ /* 0x000fe20000000000 */
[----:B----4-:R-:W-:-:S13]  /*0bd0*/  ISETP.NE.AND P0, PT, R2, 0x5, PT ;  /* 0x000000050200780c */ /* 0x010fda0003f05270 */
[----:B------:R-:W-:Y:S05]  /*0be0*/  @P0 BRA `(.L_x_14) ;  /* 0x0000000000480947 */ /* 0x000fea0003800000 */
[----:B--2---:R-:W2:Y:S01]  /*0bf0*/  S2UR UR5, SR_CgaCtaId ;  /* 0x00000000000579c3 */ /* 0x004ea20000008800 */
[----:B---3--:R-:W-:Y:S01]  /*0c00*/  UMOV UR4, 0x400 ;  /* 0x0000040000047882 */ /* 0x008fe20000000000 */
        /* <DEDUP_REMOVED lines=9> */
[----:B--2---:R-:W-:Y:S01]  /*0ca0*/  ULEA UR4, UR5, UR4, 0x18 ;  /* 0x0000000405047291 */ /* 0x004fe2000f8ec0ff */
[----:B------:R-:W2:Y:S11]  /*0cb0*/  FENCE.VIEW.ASYNC.S ;  /* 0x00000000000073c6 */ /* 0x000eb60000000000 */
[----:B--2---:R4:W2:Y:S01]  /*0cc0*/  SYNCS.EXCH.64 URZ, [UR4+0x120], UR8 ;  /* 0x0001200804ff75b2 */ /* 0x0048a20008000100 */
[----:B------:R4:W3:Y:S01]  /*0cd0*/  SYNCS.EXCH.64 URZ, [UR4+0x130], UR6 ;  /* 0x0001300604ff75b2 */ /* 0x0008e20008000100 */
[----:B------:R4:W1:Y:S01]  /*0ce0*/  SYNCS.EXCH.64 URZ, [UR4+0x128], UR8 ;  /* 0x0001280804ff75b2 */ /* 0x0008620008000100 */
[----:B------:R4:W1:Y:S02]  /*0cf0*/  SYNCS.EXCH.64 URZ, [UR4+0x138], UR6 ;  /* 0x0001380604ff75b2 */ /* 0x0008640008000100 */
[----:B----4-:R-:W-:Y:S01]  /*0d00*/  NOP ;  /* 0x0000000000007918 */ /* 0x010fe20000000000 */
.L_x_14:
[----:B--23--:R-:W2:Y:S01]  /*0d10*/  LDCU UR4, c[0x0][0x36c] ;  /* 0x00006d80ff0477ac */ /* 0x00cea20008000800 */
[----:B------:R-:W-:Y:S01]  /*0d20*/  ISETP.NE.OR P3, PT, R0, 0x2, !P3 ;  /* 0x000000020000780c */ /* 0x000fe20005f65670 */
[----:B------:R-:W-:Y:S01]  /*0d30*/  NOP ;  /* 0x0000000000007918 */ /* 0x000fe20000000000 */
[----:B------:R-:W-:Y:S01]  /*0d40*/  LOP3.LUT R2, R47, 0x1f, RZ, 0xc0, !PT ;  /* 0x0000001f2f027812 */ /* 0x000fe200078ec0ff */
[----:B------:R-:W-:Y:S02]  /*0d50*/  UISETP.NE.AND UP4, UPT, UR18, 0x2, UPT ;  /* 0x000000021200788c */ /* 0x000fe4000bf85270 */
[----:B------:R-:W-:Y:S02]  /*0d60*/  UISETP.NE.AND UP5, UPT, UR18, URZ, UPT ;  /* 0x000000ff1200728c */ /* 0x000fe4000bfa5270 */
[----:B--2---:R-:W-:-:S09]  /*0d70*/  UISETP.EQ.U32.AND UP6, UPT, UR4, 0x1, UPT ;  /* 0x000000010400788c */ /* 0x004fd2000bfc2070 */
[----:B------:R-:W-:Y:S05]  /*0d80*/  BRA.U !UP6, `(.L_x_15) ;  /* 0x000000010e087547 */ /* 0x000fea000b800000 */
[----:B-1----:R-:W-:Y:S01]  /*0d90*/  UCGABAR_ARV ;  /* 0x00000000000079c7 */ /* 0x002fe20008000000 */
[----:B------:R-:W-:Y:S05]  /*0da0*/  BRA `(.L_x_16) ;  /* 0x0000000000047947 */ /* 0x000fea0003800000 */
.L_x_15:
[----:B-1----:R-:W-:Y:S01]  /*0db0*/  NOP ;  /* 0x0000000000007918 */ /* 0x002fe20000000000 */
.L_x_16:
[----:B------:R-:W1:Y:S01]  /*0dc0*/  S2UR UR51, SR_CTAID.X ;  /* 0x00000000003379c3 */ /* 0x000e620000002500 */
[----:B------:R-:W-:-:S05]  /*0dd0*/  CS2R.32 R53, SR_CgaSize ;  /* 0x0000000000357805 */ /* 0x000fca0000008a00 */
[----:B------:R-:W-:-:S05]  /*0de0*/  IMAD R53, R53, -0xa0, RZ ;  /* 0xffffff6035357824 */ /* 0x000fca00078e02ff */
[----:B------:R-:W-:-:S14]  /*0df0*/  R2UR UR5, R53 ;  /* 0x00000000350572ca */ /* 0x000fdc00000e0000 */
[----:B------:R-:W2:Y:S01]  /*0e00*/  LDCU UR5, c[0x0][UR5+0x2b0] ;  /* 0x00005600050577ac */ /* 0x000ea20008000800 */
[----:B------:R-:W-:-:S05]  /*0e10*/  CS2R.32 R53, SR_CgaSize ;  /* 0x0000000000357805 */ /* 0x000fca0000008a00 */
[----:B------:R-:W-:-:S05]  /*0e20*/  IMAD R53, R53, -0xa0, RZ ;  /* 0xffffff6035357824 */ /* 0x000fca00078e02ff */
[----:B------:R-:W-:-:S14]  /*0e30*/  R2UR UR4, R53 ;  /* 0x00000000350472ca */ /* 0x000fdc00000e0000 */
[----:B------:R-:W3:Y:S01]  /*0e40*/  LDCU UR4, c[0x0][UR4+0x2b4] ;  /* 0x00005680040477ac */ /* 0x000ee20008000800 */
[----:B------:R-:W4:Y:S01]  /*0e50*/  S2UR UR23, SR_CTAID.Y ;  /* 0x00000000001779c3 */ /* 0x000f220000002600 */
[----:B------:R-:W-:-:S05]  /*0e60*/  CS2R.32 R53, SR_CgaSize ;  /* 0x0000000000357805 */ /* 0x000fca0000008a00 */
[----:B------:R-:W-:-:S05]  /*0e70*/  IMAD R53, R53, -0xa0, RZ ;  /* 0xffffff6035357824 */ /* 0x000fca00078e02ff */
[----:B------:R-:W-:-:S14]  /*0e80*/  R2UR UR7, R53 ;  /* 0x00000000350772ca */ /* 0x000fdc00000e0000 */
[----:B------:R-:W3:Y:S01]  /*0e90*/  LDCU UR7, c[0x0][UR7+0x2a0] ;  /* 0x00005400070777ac */ /* 0x000ee20008000800 */
[----:B------:R-:W-:-:S05]  /*0ea0*/  CS2R.32 R53, SR_CgaSize ;  /* 0x0000000000357805 */ /* 0x000fca0000008a00 */
[----:B------:R-:W-:-:S05]  /*0eb0*/  IMAD R53, R53, -0xa0, RZ ;  /* 0xffffff6035357824 */ /* 0x000fca00078e02ff */
[----:B------:R-:W-:-:S14]  /*0ec0*/  R2UR UR8, R53 ;  /* 0x00000000350872ca */ /* 0x000fdc00000e0000 */
[----:B------:R-:W3:Y:S01]  /*0ed0*/  LDCU UR8, c[0x0][UR8+0x2a4] ;  /* 0x00005480080877ac */ /* 0x000ee20008000800 */
[----:B------:R-:W3:Y:S01]  /*0ee0*/  S2UR UR9, SR_CgaCtaId ;  /* 0x00000000000979c3 */ /* 0x000ee20000008800 */
[----:B------:R-:W3:Y:S01]  /*0ef0*/  LDCU UR19, c[0x0][0xc24] ;  /* 0x00018480ff1377ac */ /* 0x000ee20008000800 */
[----:B------:R-:W3:Y:S01]  /*0f00*/  LDCU UR39, c[0x0][0xc24] ;  /* 0x00018480ff2777ac */ /* 0x000ee20008000800 */
[----:B-1----:R-:W-:Y:S01]  /*0f10*/  I2FP.F32.U32 R3, UR51 ;  /* 0x0000003300037c45 */ /* 0x002fe20008201000 */
[----:B------:R-:W1:Y:S04]  /*0f20*/  LDCU UR22, c[0x0][0xc30] ;  /* 0x00018600ff1677ac */ /* 0x000e680008000800 */
[----:B--2---:R-:W-:Y:S01]  /*0f30*/  FMUL R3, R3, UR5 ;  /* 0x0000000503037c20 */ /* 0x004fe20008400000 */
[----:B----4-:R-:W-:-:S05]  /*0f40*/  I2FP.F32.U32 R0, UR23 ;  /* 0x0000001700007c45 */ /* 0x010fca0008201000 */
[----:B------:R-:W2:Y:S01]  /*0f50*/  F2I.U32.TRUNC.NTZ R3, R3 ;  /* 0x0000000300037305 */ /* 0x000ea2000020f000 */
[----:B---3--:R-:W-:Y:S01]  /*0f60*/  FMUL R0, R0, UR4 ;  /* 0x0000000400007c20 */ /* 0x008fe20008400000 */
[----:B------:R-:W-:-:S06]  /*0f70*/  USHF.L.U32 UR38, UR9, 0xb, URZ ;  /* 0x0000000b09267899 */ /* 0x000fcc00080006ff */
[----:B------:R-:W3:Y:S01]  /*0f80*/  F2I.U32.TRUNC.NTZ R0, R0 ;  /* 0x0000000000007305 */ /* 0x000ee2000020f000 */
[----:B------:R-:W-:Y:S01]  /*0f90*/  ULOP3.LUT UR38, UR38, 0x800, URZ, 0xc0, !UPT ;  /* 0x0000080026267892 */ /* 0x000fe2000f8ec0ff */
[----:B--2---:R-:W-:Y:S02]  /*0fa0*/  R2UR UR4, R3 ;  /* 0x00000000030472ca */ /* 0x004fe400000e0000 */
[----:B---3--:R-:W-:Y:S02]  /*0fb0*/  R2UR UR6, R0 ;  /* 0x00000000000672ca */ /* 0x008fe400000e0000 */
[----:B------:R-:W-:-:S09]  /*0fc0*/  PRMT R0, RZ, 0x7610, R0 ;  /* 0x00007610ff007816 */ /* 0x000fd20000000000 */
[----:B------:R-:W-:-:S04]  /*0fd0*/  UIADD3 UR5, UPT, UPT, -UR4, URZ, URZ ;  /* 0x000000ff04057290 */ /* 0x000fc8000fffe1ff */
[----:B------:R-:W-:Y:S02]  /*0fe0*/  UIMAD UR5, UR7, UR5, UR51 ;  /* 0x00000005070572a4 */ /* 0x000fe4000f8e0233 */
[----:B------:R-:W-:-:S04]  /*0ff0*/  UIADD3 UR4, UPT, UPT, -UR6, URZ, URZ ;  /* 0x000000ff06047290 */ /* 0x000fc8000fffe1ff */
[----:B------:R-:W-:Y:S01]  /*1000*/  IMAD.U32 R53, RZ, RZ, UR5 ;  /* 0x00000005ff357e24 */ /* 0x000fe2000f8e00ff */
[----:B------:R-:W-:-:S06]  /*1010*/  UIMAD UR4, UR8, UR4, UR23 ;  /* 0x00000004080472a4 */ /* 0x000fcc000f8e0217 */
[----:B------:R-:W-:Y:S01]  /*1020*/  IMAD.U32 R52, RZ, RZ, UR4 ;  /* 0x00000004ff347e24 */ /* 0x000fe2000f8e00ff */
[----:B-1----:R-:W-:Y:S06]  /*1030*/  BRA.U UP5, `(.L_x_17) ;  /* 0x00000001052c7547 */ /* 0x002fec000b800000 */
[----:B------:R-:W-:Y:S02]  /*1040*/  R2UR UR4, R52 ;  /* 0x00000000340472ca */ /* 0x000fe400000e0000 */
[----:B------:R-:W-:-:S11]  /*1050*/  R2UR UR6, R53 ;  /* 0x00000000350672ca */ /* 0x000fd600000e0000 */
[----:B------:R-:W-:-:S04]  /*1060*/  UISETP.NE.AND UP0, UPT, UR4, URZ, UPT ;  /* 0x000000ff0400728c */ /* 0x000fc8000bf05270 */
[----:B------:R-:W-:-:S04]  /*1070*/  UISETP.EQ.OR UP0, UPT, UR6, URZ, !UP0 ;  /* 0x000000ff0600728c */ /* 0x000fc8000c702670 */
[----:B------:R-:W-:Y:S02]  /*1080*/  USEL UR5, URZ, 0x1, !UP0 ;  /* 0x00000001ff057887 */ /* 0x000fe4000c000000 */
[----:B------:R-:W-:-:S04]  /*1090*/  UISETP.NE.AND UP0, UPT, UR4, URZ, UPT ;  /* 0x000000ff0400728c */ /* 0x000fc8000bf05270 */
[----:B------:R-:W-:Y:S02]  /*10a0*/  USEL UR4, URZ, 0x2, UP0 ;  /* 0x00000002ff047887 */ /* 0x000fe40008000000 */
[----:B------:R-:W-:-:S04]  /*10b0*/  UISETP.NE.AND UP0, UPT, UR6, 0x1, UPT ;  /* 0x000000010600788c */ /* 0x000fc8000bf05270 */
[----:B------:R-:W-:-:S04]  /*10c0*/  USEL UR4, UR4, 0x2, UP0 ;  /* 0x0000000204047887 */ /* 0x000fc80008000000 */
[----:B------:R-:W-:-:S06]  /*10d0*/  UIADD3 UR4, UPT, UPT, UR5, UR4, URZ ;  /* 0x0000000405047290 */ /* 0x000fcc000fffe0ff */
[----:B------:R-:W-:-:S07]  /*10e0*/  IMAD.U32 R0, RZ, RZ, UR4 ;  /* 0x00000004ff007e24 */ /* 0x000fce000f8e00ff */
.L_x_17:
[----:B------:R-:W1:Y:S01]  /*10f0*/  S2UR UR53, SR_CTAID.Z ;  /* 0x00000000003579c3 */ /* 0x000e620000002700 */
[----:B------:R-:W-:-:S09]  /*1100*/  UISETP.GE.AND UP0, UPT, UR19, 0x1, UPT ;  /* 0x000000011300788c */ /* 0x000fd2000bf06270 */
[----:B------:R-:W-:Y:S05]  /*1110*/  BRA.U !UP0, `(.L_x_18) ;  /* 0x0000000108d47547 */ /* 0x000fea000b800000 */
[----:B------:R-:W2:Y:S01]  /*1120*/  LDCU.128 UR12, c[0x0][0xc10] ;  /* 0x00018200ff0c77ac */ /* 0x000ea20008000c00 */
[----:B------:R-:W3:Y:S01]  /*1130*/  LDCU UR20, c[0x0][0xc0c] ;  /* 0x00018180ff1477ac */ /* 0x000ee20008000800 */
[----:B------:R-:W4:Y:S01]  /*1140*/  LDCU UR6, c[0x0][0x370] ;  /* 0x00006e00ff0677ac */ /* 0x000f220008000800 */
[----:B------:R-:W1:Y:S01]  /*1150*/  LDCU UR7, c[0x0][0x374] ;  /* 0x00006e80ff0777ac */ /* 0x000e620008000800 */
[----:B------:R-:W1:Y:S01]  /*1160*/  LDCU UR21, c[0x0][0xc20] ;  /* 0x00018400ff1577ac */ /* 0x000e620008000800 */
[----:B--2---:R-:W-:Y:S02]  /*1170*/  UIMAD.WIDE.U32 UR4, UR51, UR12, URZ ;  /* 0x0000000c330472a5 */ /* 0x004fe4000f8e00ff */
[----:B---3--:R-:W-:Y:S01]  /*1180*/  UISETP.NE.AND UP0, UPT, UR20, 0x1, UPT ;  /* 0x000000011400788c */ /* 0x008fe2000bf05270 */
[----:B------:R-:W2:Y:S01]  /*1190*/  LDCU.64 UR8, c[0x0][0xc28] ;  /* 0x00018500ff0877ac */ /* 0x000ea20008000a00 */
[----:B----4-:R-:W-:-:S03]  /*11a0*/  UIMAD.WIDE.U32 UR10, UR6, UR12, URZ ;  /* 0x0000000c060a72a5 */ /* 0x010fc6000f8e00ff */
[----:B------:R-:W-:Y:S01]  /*11b0*/  UMOV UR4, UR5 ;  /* 0x0000000500047c82 */ /* 0x000fe20008000000 */
[----:B------:R-:W-:Y:S02]  /*11c0*/  UISETP.NE.AND UP2, UPT, UR19, 0x1, UPT ;  /* 0x000000011300788c */ /* 0x000fe4000bf45270 */
[----:B------:R-:W-:Y:S01]  /*11d0*/  USHF.R.U32.HI UR4, URZ, UR13, UR4 ;  /* 0x0000000dff047299 */ /* 0x000fe20008011604 */
[----:B------:R-:W-:Y:S01]  /*11e0*/  UMOV UR10, UR11 ;  /* 0x0000000b000a7c82 */ /* 0x000fe20008000000 */
[----:B------:R-:W-:Y:S02]  /*11f0*/  UIMAD.WIDE.U32 UR16, UR23, UR15, URZ ;  /* 0x0000000f171072a5 */ /* 0x000fe4000f8e00ff */
[----:B------:R-:W-:Y:S02]  /*1200*/  USEL UR5, UR51, UR4, !UP0 ;  /* 0x0000000433057287 */ /* 0x000fe4000c000000 */
[----:B------:R-:W-:Y:S02]  /*1210*/  @UP0 USHF.R.U32.HI UR6, URZ, UR13, UR10 ;  /* 0x0000000dff060299 */ /* 0x000fe4000801160a */
[----:B------:R-:W-:-:S02]  /*1220*/  UISETP.NE.AND UP0, UPT, UR14, 0x1, UPT ;  /* 0x000000010e00788c */ /* 0x000fc4000bf05270 */
[----:B-1----:R-:W-:Y:S02]  /*1230*/  UIMAD.WIDE.U32 UR10, UR7, UR15, URZ ;  /* 0x0000000f070a72a5 */ /* 0x002fe4000f8e00ff */
[----:B--2---:R-:W-:Y:S01]  /*1240*/  UIMAD.WIDE.U32 UR12, UR6, UR8, URZ ;  /* 0x00000008060c72a5 */ /* 0x004fe2000f8e00ff */
[----:B------:R-:W-:Y:S02]  /*1250*/  UMOV UR4, UR17 ;  /* 0x0000001100047c82 */ /* 0x000fe40008000000 */
[----:B------:R-:W-:Y:S02]  /*1260*/  USHF.R.U32.HI UR4, URZ, UR21, UR4 ;  /* 0x00000015ff047299 */ /* 0x000fe40008011604 */
[----:B------:R-:W-:Y:S02]  /*1270*/  UMOV UR10, UR11 ;  /* 0x0000000b000a7c82 */ /* 0x000fe40008000000 */
[----:B------:R-:W-:Y:S01]  /*1280*/  UMOV UR12, UR13 ;  /* 0x0000000d000c7c82 */ /* 0x000fe20008000000 */
[----:B------:R-:W-:-:S02]  /*1290*/  @UP0 USHF.R.U32.HI UR7, URZ, UR21, UR10 ;  /* 0x00000015ff070299 */ /* 0x000fc4000801160a */
[----:B------:R-:W-:Y:S02]  /*12a0*/  USEL UR4, UR23, UR4, !UP0 ;  /* 0x0000000417047287 */ /* 0x000fe4000c000000 */
[----:B------:R-:W-:Y:S02]  /*12b0*/  UIMAD.WIDE.U32 UR10, UR7, UR8, URZ ;  /* 0x00000008070a72a5 */ /* 0x000fe4000f8e00ff */
[----:B------:R-:W-:Y:S02]  /*12c0*/  @UP2 USHF.R.U32.HI UR6, URZ, UR9, UR12 ;  /* 0x00000009ff062299 */ /* 0x000fe4000801160c */
[----:B------:R-:W-:-:S03]  /*12d0*/  UIMAD.WIDE.U32 UR12, UR4, UR8, URZ ;  /* 0x00000008040c72a5 */ /* 0x000fc6000f8e00ff */
[----:B------:R-:W-:Y:S02]  /*12e0*/  UMOV UR10, UR11 ;  /* 0x0000000b000a7c82 */ /* 0x000fe40008000000 */
[----:B------:R-:W-:Y:S02]  /*12f0*/  @UP2 USHF.R.U32.HI UR7, URZ, UR9, UR10 ;  /* 0x00000009ff072299 */ /* 0x000fe4000801160a */
[----:B------:R-:W-:Y:S02]  /*1300*/  UIMAD UR10, UR6, UR19, URZ ;  /* 0x00000013060a72a4 */ /* 0x000fe4000f8e02ff */
[----:B------:R-:W-:-:S04]  /*1310*/  UIMAD UR7, UR7, UR19, URZ ;  /* 0x00000013070772a4 */ /* 0x000fc8000f8e02ff */
[----:B------:R-:W-:-:S03]  /*1320*/  UISETP.GE.AND UP0, UPT, UR4, UR7, UPT ;  /* 0x000000070400728c */ /* 0x000fc6000bf06270 */
[----:B------:R-:W-:Y:S01]  /*1330*/  UMOV UR7, UR13 ;  /* 0x0000000d00077c82 */ /* 0x000fe20008000000 */
[----:B------:R-:W-:Y:S02]  /*1340*/  UISETP.GE.OR UP0, UPT, UR5, UR10, UP0 ;  /* 0x0000000a0500728c */ /* 0x000fe40008706670 */
[----:B------:R-:W-:Y:S02]  /*1350*/  UIMAD.WIDE.U32 UR10, UR5, UR8, URZ ;  /* 0x00000008050a72a5 */ /* 0x000fe4000f8e00ff */
[----:B------:R-:W-:Y:S02]  /*1360*/  USHF.R.U32.HI UR7, URZ, UR9, UR7 ;  /* 0x00000009ff077299 */ /* 0x000fe40008011607 */
[----:B------:R-:W-:Y:S02]  /*1370*/  UIADD3 UR10, UPT, UPT, -UR4, URZ, URZ ;  /* 0x000000ff040a7290 */ /* 0x000fe4000fffe1ff */
[----:B------:R-:W-:Y:S02]  /*1380*/  USEL UR7, UR4, UR7, !UP2 ;  /* 0x0000000704077287 */ /* 0x000fe4000d000000 */
[----:B------:R-:W-:Y:S01]  /*1390*/  UIMAD UR10, UR14, UR10, UR23 ;  /* 0x0000000a0e0a72a4 */ /* 0x000fe2000f8e0217 */
[----:B------:R-:W-:Y:S01]  /*13a0*/  @!UP0 UMOV UR8, UR11 ;  /* 0x0000000b00088c82 */ /* 0x000fe20008000000 */
[----:B------:R-:W-:-:S02]  /*13b0*/  UIADD3 UR11, UPT, UPT, -UR5, URZ, URZ ;  /* 0x000000ff050b7290 */ /* 0x000fc4000fffe1ff */
[----:B------:R-:W-:Y:S02]  /*13c0*/  @!UP0 USHF.R.U32.HI UR8, URZ, UR9, UR8 ;  /* 0x00000009ff088299 */ /* 0x000fe40008011608 */
[----:B------:R-:W-:Y:S02]  /*13d0*/  UIADD3 UR9, UPT, UPT, -UR7, URZ, URZ ;  /* 0x000000ff07097290 */ /* 0x000fe4000fffe1ff */
[----:B------:R-:W-:Y:S02]  /*13e0*/  @!UP0 USEL UR8, UR5, UR8, !UP2 ;  /* 0x0000000805088287 */ /* 0x000fe4000d000000 */
[----:B------:R-:W-:Y:S02]  /*13f0*/  UIMAD UR9, UR19, UR9, UR4 ;  /* 0x00000009130972a4 */ /* 0x000fe4000f8e0204 */
[----:B------:R-:W-:Y:S02]  /*1400*/  @!UP0 UIADD3 UR7, UPT, UPT, UR7, -UR8, URZ ;  /* 0x8000000807078290 */ /* 0x000fe4000fffe0ff */
[----:B------:R-:W-:-:S02]  /*1410*/  @!UP0 UIMAD UR6, UR9, UR6, UR8 ;  /* 0x00000006090682a4 */ /* 0x000fc4000f8e0208 */
[----:B------:R-:W-:Y:S02]  /*1420*/  @!UP0 UIMAD UR4, UR7, UR19, UR5 ;  /* 0x00000013070482a4 */ /* 0x000fe4000f8e0205 */
[----:B------:R-:W-:Y:S02]  /*1430*/  UIMAD UR51, UR20, UR11, UR51 ;  /* 0x0000000b143372a4 */ /* 0x000fe4000f8e0233 */
[----:B------:R-:W-:Y:S01]  /*1440*/  UIMAD UR23, UR4, UR14, UR10 ;  /* 0x0000000e041772a4 */ /* 0x000fe2000f8e020a */
[----:B------:R-:W-:Y:S02]  /*1450*/  @!UP0 UMOV UR5, UR6 ;  /* 0x0000000600058c82 */ /* 0x000fe40008000000 */
[----:B------:R-:W-:-:S12]  /*1460*/  UIMAD UR51, UR5, UR20, UR51 ;  /* 0x00000014053372a4 */ /* 0x000fd8000f8e0233 */
.L_x_18:
[----:B------:R-:W-:-:S09]  /*1470*/  UISETP.NE.AND UP0, UPT, UR22, 0x1, UPT ;  /* 0x000000011600788c */ /* 0x000fd2000bf05270 */
[----:B------:R-:W-:Y:S05]  /*1480*/  BRA.U UP0, `(.L_x_19) ;  /* 0x0000000100407547 */ /* 0x000fea000b800000 */
[----:B------:R-:W2:Y:S01]  /*1490*/  LDCU.128 UR8, c[0x0][0xc10] ;  /* 0x00018200ff0877ac */ /* 0x000ea20008000c00 */
[----:B------:R-:W3:Y:S01]  /*14a0*/  LDCU UR12, c[0x0][0xc0c] ;  /* 0x00018180ff0c77ac */ /* 0x000ee20008000800 */
[----:B------:R-:W4:Y:S01]  /*14b0*/  LDCU UR13, c[0x0][0xc20] ;  /* 0x00018400ff0d77ac */ /* 0x000f220008000800 */
[----:B--2---:R-:W-:Y:S02]  /*14c0*/  UIMAD.WIDE.U32 UR4, UR51, UR8, URZ ;  /* 0x00000008330472a5 */ /* 0x004fe4000f8e00ff */
[----:B------:R-:W-:Y:S02]  /*14d0*/  UIMAD.WIDE.U32 UR6, UR23, UR11, URZ ;  /* 0x0000000b170672a5 */ /* 0x000fe4000f8e00ff */
[----:B---3--:R-:W-:Y:S02]  /*14e0*/  UISETP.NE.AND UP0, UPT, UR12, 0x1, UPT ;  /* 0x000000010c00788c */ /* 0x008fe4000bf05270 */
[----:B------:R-:W-:-:S03]  /*14f0*/  USHF.R.U32.HI UR5, URZ, UR9, UR5 ;  /* 0x00000009ff057299 */ /* 0x000fc60008011605 */
[----:B------:R-:W-:Y:S01]  /*1500*/  UMOV UR4, UR7 ;  /* 0x0000000700047c82 */ /* 0x000fe20008000000 */
[----:B------:R-:W-:Y:S02]  /*1510*/  USEL UR5, UR51, UR5, !UP0 ;  /* 0x0000000533057287 */ /* 0x000fe4000c000000 */
[----:B------:R-:W-:Y:S02]  /*1520*/  UISETP.NE.AND UP0, UPT, UR10, 0x1, UPT ;  /* 0x000000010a00788c */ /* 0x000fe4000bf05270 */
[----:B----4-:R-:W-:-:S04]  /*1530*/  USHF.R.U32.HI UR4, URZ, UR13, UR4 ;  /* 0x0000000dff047299 */ /* 0x010fc80008011604 */
[----:B------:R-:W-:-:S04]  /*1540*/  USEL UR4, UR23, UR4, !UP0 ;  /* 0x0000000417047287 */ /* 0x000fc8000c000000 */
[----:B------:R-:W-:Y:S02]  /*1550*/  UIADD3 UR6, UPT, UPT, UR5, -UR4, URZ ;  /* 0x8000000405067290 */ /* 0x000fe4000fffe0ff */
[----:B------:R-:W-:Y:S02]  /*1560*/  UIADD3 UR4, UPT, UPT, -UR5, UR4, URZ ;  /* 0x0000000405047290 */ /* 0x000fe4000fffe1ff */
[----:B------:R-:W-:Y:S02]  /*1570*/  UIMAD UR23, UR6, UR10, UR23 ;  /* 0x0000000a061772a4 */ /* 0x000fe4000f8e0217 */
[----:B------:R-:W-:-:S12]  /*1580*/  UIMAD UR51, UR4, UR12, UR51 ;  /* 0x0000000c043372a4 */ /* 0x000fd8000f8e0233 */
.L_x_19:
[----:B------:R-:W-:Y:S01]  /*1590*/  UISETP.NE.AND UP0, UPT, UR18, 0x2, UPT ;  /* 0x000000021200788c */ /* 0x000fe2000bf05270 */
[----:B------:R-:W-:Y:S09]  /*15a0*/  BRA.U !UP6, `(.L_x_20) ;  /* 0x000000010e0c7547 */ /* 0x000ff2000b800000 */
[----:B------:R-:W-:Y:S01]  /*15b0*/  UCGABAR_WAIT ;  /* 0x0000000000007dc7 */ /* 0x000fe20008000000 */
[----:B------:R-:W-:Y:S01]  /*15c0*/  CCTL.IVALL ;  /* 0x00000000ff00798f */ /* 0x000fe20002000000 */
[----:B------:R-:W-:Y:S05]  /*15d0*/  BRA `(.L_x_21) ;  /* 0x0000000000047947 */ /* 0x000fea0003800000 */
.L_x_20:
[----:B------:R-:W-:Y:S06]  /*15e0*/  BAR.SYNC.DEFER_BLOCKING 0x0 ;  /* 0x0000000000007b1d */ /* 0x000fec0000010000 */
.L_x_21:
[----:B------:R-:W-:Y:S05]  /*15f0*/  BRA.U UP0, `(.L_x_22) ;  /* 0x0000001d009c7547 */ /* 0x000fea000b800000 */
[----:B------:R-:W2:Y:S01]  /*1600*/  LDCU UR5, c[0x0][0x388] ;  /* 0x00007100ff0577ac */ /* 0x000ea20008000800 */
[----:B------:R-:W3:Y:S01]  /*1610*/  S2UR UR9, SR_CgaCtaId ;  /* 0x00000000000979c3 */ /* 0x000ee20000008800 */
[----:B------:R-:W-:Y:S01]  /*1620*/  PLOP3.LUT P1, PT, PT, PT, UP3, 0x80, 0x8 ;  /* 0x000000000008781c */ /* 0x000fe20003f2f038 */
[----:B------:R-:W-:Y:S01]  /*1630*/  IMAD.MOV.U32 R3, RZ, RZ, 0x1 ;  /* 0x00000001ff037424 */ /* 0x000fe200078e00ff */
[----:B------:R-:W4:Y:S01]  /*1640*/  LDCU UR8, c[0x0][0x38c] ;  /* 0x00007180ff0877ac */ /* 0x000f220008000800 */
[----:B------:R-:W-:Y:S01]  /*1650*/  ISETP.EQ.OR P2, PT, R2, RZ, P3 ;  /* 0x000000ff0200720c */ /* 0x000fe20001f42670 */
[----:B------:R-:W-:Y:S01]  /*1660*/  IMAD.MOV.U32 R2, RZ, RZ, RZ ;  /* 0x000000ffff027224 */ /* 0x000fe200078e00ff */
[----:B------:R-:W-:Y:S01]  /*1670*/  PLOP3.LUT P1, PT, P1, PT, PT, 0x8, 0x80 ;  /* 0x000000000080781c */ /* 0x000fe20000f2e170 */
[----:B------:R-:W4:Y:S01]  /*1680*/  LDCU.64 UR6, c[0x0][0x390] ;  /* 0x00007200ff0677ac */ /* 0x000f220008000a00 */
[----:B------:R-:W-:Y:S02]  /*1690*/  UISETP.NE.AND UP1, UPT, UR18, URZ, UPT ;  /* 0x000000ff1200728c */ /* 0x000fe4000bf25270 */
[----:B------:R-:W-:Y:S01]  /*16a0*/  USEL UR37, URZ, 0x1, UP4 ;  /* 0x00000001ff257887 */ /* 0x000fe2000a000000 */
[----:B------:R-:W4:Y:S01]  /*16b0*/  LDCU UR54, c[0x0][0x370] ;  /* 0x00006e00ff3677ac */ /* 0x000f220008000800 */
[----:B--2---:R-:W-:Y:S01]  /*16c0*/  UIADD3 UR5, UPT, UPT, UR5, 0x3f, URZ ;  /* 0x0000003f05057890 */ /* 0x004fe2000fffe0ff */
[----:B------:R-:W2:Y:S03]  /*16d0*/  LDCU.64 UR44, c[0x0][0x348] ;  /* 0x00006900ff2c77ac */ /* 0x000ea60008000a00 */
[----:B------:R-:W-:Y:S01]  /*16e0*/  USHF.R.S32.HI UR4, URZ, 0x1f, UR5 ;  /* 0x0000001fff047899 */ /* 0x000fe20008011405 */
[----:B-1----:R-:W1:Y:S03]  /*16f0*/  LDCU UR53, c[0x0][0x374] ;  /* 0x00006e80ff3577ac */ /* 0x002e660008000800 */
[----:B------:R-:W-:-:S02]  /*1700*/  ULEA.HI UR4, UR4, UR5, URZ, 0x6 ;  /* 0x0000000504047291 */ /* 0x000fc4000f8f30ff */
[----:B---3--:R-:W-:Y:S02]  /*1710*/  USHF.L.U32 UR5, UR9, 0x5, URZ ;  /* 0x0000000509057899 */ /* 0x008fe400080006ff */
[----:B------:R-:W-:Y:S02]  /*1720*/  USHF.R.S32.HI UR4, URZ, 0x6, UR4 ;  /* 0x00000006ff047899 */ /* 0x000fe40008011404 */
[----:B------:R-:W-:Y:S02]  /*1730*/  ULOP3.LUT UR57, UR5, 0x20, URZ, 0xe2, !UPT ;  /* 0x0000002005397892 */ /* 0x000fe4000f8ee2ff */
[----:B----4-:R-:W-:Y:S02]  /*1740*/  UIMAD UR4, UR4, UR8, URZ ;  /* 0x00000008040472a4 */ /* 0x010fe4000f8e02ff */
[----:B------:R-:W-:Y:S02]  /*1750*/  USEL UR37, UR37, 0x2, UP1 ;  /* 0x0000000225257887 */ /* 0x000fe40008800000 */
[----:B------:R-:W-:Y:S01]  /*1760*/  UIMAD UR4, UR4, UR6, URZ ;  /* 0x00000006040472a4 */ /* 0x000fe2000f8e02ff */
[----:B------:R-:W-:Y:S01]  /*1770*/  UMOV UR30, URZ ;  /* 0x000000ff001e7c82 */ /* 0x000fe20008000000 */
[----:B------:R-:W-:-:S02]  /*1780*/  UMOV UR31, URZ ;  /* 0x000000ff001f7c82 */ /* 0x000fc40008000000 */
[----:B------:R-:W-:Y:S01]  /*1790*/  UIMAD UR55, UR4, UR7, URZ ;  /* 0x00000007043772a4 */ /* 0x000fe2000f8e02ff */
[----:B------:R-:W-:-:S03]  /*17a0*/  UMOV UR42, URZ ;  /* 0x000000ff002a7c82 */ /* 0x000fc60008000000 */
[----:B------:R-:W-:Y:S02]  /*17b0*/  UISETP.NE.AND UP2, UPT, UR55, URZ, UPT ;  /* 0x000000ff3700728c */ /* 0x000fe4000bf45270 */
[----:B------:R-:W-:-:S04]  /*17c0*/  UISETP.LT.U32.AND UP0, UPT, UR55, 0xd, UPT ;  /* 0x0000000d3700788c */ /* 0x000fc8000bf01070 */
[----:B------:R-:W-:-:S04]  /*17d0*/  USEL UR4, UR55, 0xd, UP0 ;  /* 0x0000000d37047887 */ /* 0x000fc80008000000 */
[----:B------:R-:W-:Y:S02]  /*17e0*/  UIADD3 UR5, UPT, UPT, UR4, -0x1, URZ ;  /* 0xffffffff04057890 */ /* 0x000fe4000fffe0ff */
[----:B------:R-:W-:Y:S02]  /*17f0*/  @!UP2 UIADD3 UR5, UPT, UPT, UR4, URZ, URZ ;  /* 0x000000ff0405a290 */ /* 0x000fe4000fffe0ff */
[----:B------:R-:W-:Y:S02]  /*1800*/  UIADD3 UR52, UPT, UPT, UR55, -UR4, URZ ;  /* 0x8000000437347290 */ /* 0x000fe4000fffe0ff */
[----:B-12---:R-:W-:-:S12]  /*1810*/  UIADD3 UR56, UPT, UPT, UR5, 0x1, URZ ;  /* 0x0000000105387890 */ /* 0x006fd8000fffe0ff */
.L_x_40:
[----:B------:R-:W1:Y:S01]  /*1820*/  S2UR UR29, SR_CgaCtaId ;  /* 0x00000000001d79c3 */ /* 0x000e620000008800 */
[----:B------:R-:W-:Y:S01]  /*1830*/  UMOV UR4, 0x400 ;  /* 0x0000040000047882 */ /* 0x000fe20000000000 */
[----:B------:R-:W-:Y:S01]  /*1840*/  SHF.L.U32 R0, R3, 0x1f, RZ ;  /* 0x0000001f03007819 */ /* 0x000fe200000006ff */
[----:B------:R-:W-:Y:S02]  /*1850*/  UISETP.NE.AND UP0, UPT, UR55, URZ, UPT ;  /* 0x000000ff3700728c */ /* 0x000fe4000bf05270 */
[----:B------:R-:W-:Y:S02]  /*1860*/  USHF.L.U32 UR43, UR51, 0x6, URZ ;  /* 0x00000006332b7899 */ /* 0x000fe400080006ff */
[----:B------:R-:W-:Y:S01]  /*1870*/  ULEA UR19, UR23, UR57, 0x6 ;  /* 0x0000003917137291 */ /* 0x000fe2000f8e30ff */
[----:B------:R-:W-:Y:S01]  /*1880*/  UMOV UR26, URZ ;  /* 0x000000ff001a7c82 */ /* 0x000fe20008000000 */
[----:B------:R-:W-:Y:S01]  /*1890*/  UMOV UR22, URZ ;  /* 0x000000ff00167c82 */ /* 0x000fe20008000000 */
[----:B------:R-:W-:Y:S01]  /*18a0*/  UMOV UR21, URZ ;  /* 0x000000ff00157c82 */ /* 0x000fe20008000000 */
[----:B------:R-:W-:Y:S01]  /*18b0*/  UMOV UR20, URZ ;  /* 0x000000ff00147c82 */ /* 0x000fe20008000000 */
[----:B-1----:R-:W-:-:S04]  /*18c0*/  ULEA UR29, UR29, UR4, 0x18 ;  /* 0x000000041d1d7291 */ /* 0x002fc8000f8ec0ff */
[----:B------:R-:W-:-:S09]  /*18d0*/  ULEA UR4, UR30, UR29, 0x3 ;  /* 0x0000001d1e047291 */ /* 0x000fd2000f8e18ff */
[----:B------:R1:W2:Y:S01]  /*18e0*/  SYNCS.PHASECHK.TRANS64.TRYWAIT P0, [UR4+0x68], R0 ;  /* 0x00006800ff0075a7 */ /* 0x0002a20008001104 */
[----:B------:R-:W-:Y:S05]  /*18f0*/  BRA.U !UP0, `(.L_x_23) ;  /* 0x0000000508a87547 */ /* 0x000fea000b800000 */
[----:B------:R-:W3:Y:S01]  /*1900*/  LDCU.128 UR12, c[0x0][0x480] ;  /* 0x00009000ff0c77ac */ /* 0x000ee20008000c00 */
[----:B------:R-:W4:Y:S01]  /*1910*/  LDCU.128 UR8, c[0x0][0x490] ;  /* 0x00009200ff0877ac */ /* 0x000f220008000c00 */
[----:B------:R-:W1:Y:S01]  /*1920*/  LDCU.64 UR20, c[0x0][0x4c0] ;  /* 0x00009800ff1477ac */ /* 0x000e620008000a00 */
[----:B------:R-:W1:Y:S01]  /*1930*/  LDCU.64 UR16, c[0x0][0x4f0] ;  /* 0x00009e00ff1077ac */ /* 0x000e620008000a00 */
[----:B------:R-:W1:Y:S01]  /*1940*/  LDCU UR18, c[0x0][0x4c8] ;  /* 0x00009900ff1277ac */ /* 0x000e620008000800 */
[----:B---3--:R-:W-:Y:S02]  /*1950*/  UIMAD.WIDE.U32 UR4, UR43, UR13, URZ ;  /* 0x0000000d2b0472a5 */ /* 0x008fe4000f8e00ff */
[----:B------:R-:W-:Y:S02]  /*1960*/  UISETP.NE.AND UP0, UPT, UR12, 0x1, UPT ;  /* 0x000000010c00788c */ /* 0x000fe4000bf05270 */
[----:B------:R-:W-:Y:S01]  /*1970*/  USHF.R.U32.HI UR5, URZ, UR14, UR5 ;  /* 0x0000000eff057299 */ /* 0x000fe20008011605 */
[----:B------:R-:W3:Y:S03]  /*1980*/  LDCU UR51, c[0x0][0x38c] ;  /* 0x00007180ff3377ac */ /* 0x000ee60008000800 */
[----:B------:R-:W-:-:S02]  /*1990*/  USEL UR5, UR43, UR5, !UP0 ;  /* 0x000000052b057287 */ /* 0x000fc4000c000000 */
[----:B------:R-:W-:Y:S02]  /*19a0*/  UISETP.NE.AND UP0, UPT, UR15, 0x1, UPT ;  /* 0x000000010f00788c */ /* 0x000fe4000bf05270 */
[----:B----4-:R-:W-:Y:S01]  /*19b0*/  UIMAD.WIDE.U32 UR6, UR5, UR8, URZ ;  /* 0x00000008050672a5 */ /* 0x010fe2000f8e00ff */
[----:B------:R-:W4:Y:S01]  /*19c0*/  LDCU UR8, c[0x0][0x4a0] ;  /* 0x00009400ff0877ac */ /* 0x000f220008000800 */
[----:B------:R-:W1:Y:S05]  /*19d0*/  LDCU UR23, c[0x0][0x4cc] ;  /* 0x00009980ff1777ac */ /* 0x000e6a0008000800 */
[----:B------:R-:W-:Y:S01]  /*19e0*/  UMOV UR4, UR7 ;  /* 0x0000000700047c82 */ /* 0x000fe20008000000 */
[----:B------:R-:W1:Y:S01]  /*19f0*/  LDCU.64 UR40, c[0x0][0x390] ;  /* 0x00007200ff2877ac */ /* 0x000e620008000a00 */
[----:B------:R-:W-:Y:S01]  /*1a00*/  USHF.R.U32.HI UR4, URZ, UR9, UR4 ;  /* 0x00000009ff047299 */ /* 0x000fe20008011604 */
[----:B------:R-:W1:Y:S03]  /*1a10*/  LDCU UR9, c[0x0][0x4ec] ;  /* 0x00009d80ff0977ac */ /* 0x000e660008000800 */
[----:B------:R-:W-:-:S02]  /*1a20*/  USEL UR4, UR5, UR4, !UP0 ;  /* 0x0000000405047287 */ /* 0x000fc4000c000000 */
[----:B------:R-:W-:Y:S02]  /*1a30*/  UISETP.NE.AND UP0, UPT, UR10, 0x1, UPT ;  /* 0x000000010a00788c */ /* 0x000fe4000bf05270 */
[----:B------:R-:W-:Y:S01]  /*1a40*/  UIMAD.WIDE.U32 UR6, UR4, UR11, URZ ;  /* 0x0000000b040672a5 */ /* 0x000fe2000f8e00ff */
[----:B------:R-:W1:Y:S01]  /*1a50*/  LDCU.64 UR24, c[0x0][0x4d0] ;  /* 0x00009a00ff1877ac */ /* 0x000e620008000a00 */
[----:B------:R-:W-:-:S05]  /*1a60*/  UIADD3 UR42, UPT, UPT, UR56, UR31, URZ ;  /* 0x0000001f382a7290 */ /* 0x000fca000fffe0ff */
[----:B------:R-:W-:Y:S01]  /*1a70*/  UMOV UR6, UR7 ;  /* 0x0000000700067c82 */ /* 0x000fe20008000000 */
[----:B------:R-:W-:Y:S02]  /*1a80*/  UIADD3 UR7, UPT, UPT, -UR4, URZ, URZ ;  /* 0x000000ff04077290 */ /* 0x000fe4000fffe1ff */
[----:B----4-:R-:W-:Y:S02]  /*1a90*/  USHF.R.U32.HI UR6, URZ, UR8, UR6 ;  /* 0x00000008ff067299 */ /* 0x010fe40008011606 */
[----:B------:R-:W-:Y:S02]  /*1aa0*/  UIADD3 UR8, UPT, UPT, -UR5, URZ, URZ ;  /* 0x000000ff05087290 */ /* 0x000fe4000fffe1ff */
[----:B------:R-:W-:Y:S02]  /*1ab0*/  USEL UR14, UR4, UR6, !UP0 ;  /* 0x00000006040e7287 */ /* 0x000fe4000c000000 */
[----:B------:R-:W-:Y:S02]  /*1ac0*/  UIMAD UR7, UR15, UR7, UR5 ;  /* 0x000000070f0772a4 */ /* 0x000fe4000f8e0205 */
[----:B------:R-:W-:-:S02]  /*1ad0*/  UIADD3 UR6, UPT, UPT, -UR14, URZ, URZ ;  /* 0x000000ff0e067290 */ /* 0x000fc4000fffe1ff */
[----:B------:R-:W-:Y:S02]  /*1ae0*/  UIMAD UR8, UR12, UR8, UR43 ;  /* 0x000000080c0872a4 */ /* 0x000fe4000f8e022b */
[----:B------:R-:W-:Y:S02]  /*1af0*/  UIMAD UR13, UR10, UR6, UR4 ;  /* 0x000000060a0d72a4 */ /* 0x000fe4000f8e0204 */
[----:B-1----:R-:W-:Y:S02]  /*1b00*/  UIMAD UR11, UR8, UR20, UR9 ;  /* 0x00000014080b72a4 */ /* 0x002fe4000f8e0209 */
[----:B------:R-:W-:Y:S01]  /*1b10*/  UIMAD UR12, UR7, UR21, UR16 ;  /* 0x00000015070c72a4 */ /* 0x000fe2000f8e0210 */
[----:B------:R-:W1:Y:S02]  /*1b20*/  LDCU.64 UR4, c[0x0][0x4f8] ;  /* 0x00009f00ff0477ac */ /* 0x000e640008000a00 */
[----:B------:R-:W4:Y:S01]  /*1b30*/  LDCU UR6, c[0x0][0x500] ;  /* 0x0000a000ff0677ac */ /* 0x000f220008000800 */
[----:B------:R-:W-:Y:S01]  /*1b40*/  UIMAD UR13, UR13, UR18, UR17 ;  /* 0x000000120d0d72a4 */ /* 0x000fe2000f8e0211 */
[----:B------:R-:W-:Y:S01]  /*1b50*/  UMOV UR26, URZ ;  /* 0x000000ff001a7c82 */ /* 0x000fe20008000000 */
[----:B------:R-:W-:Y:S01]  /*1b60*/  UMOV UR7, UR30 ;  /* 0x0000001e00077c82 */ /* 0x000fe20008000000 */
[----:B------:R-:W-:Y:S01]  /*1b70*/  UMOV UR20, URZ ;  /* 0x000000ff00147c82 */ /* 0x000fe20008000000 */
[----:B------:R-:W-:Y:S01]  /*1b80*/  UMOV UR21, URZ ;  /* 0x000000ff00157c82 */ /* 0x000fe20008000000 */
[----:B---3--:R-:W-:-:S07]  /*1b90*/  UMOV UR22, URZ ;  /* 0x000000ff00167c82 */ /* 0x008fce0008000000 */
.L_x_29:
[----:B------:R-:W-:Y:S01]  /*1ba0*/  @!P3 MOV R4, 0x4000 ;  /* 0x000040000004b802 */ /* 0x000fe20000000f00 */
[----:B------:R-:W-:Y:S01]  /*1bb0*/  ULEA UR9, UR7, UR29, 0x3 ;  /* 0x0000001d07097291 */ /* 0x000fe2000f8e18ff */
[----:B--2---:R-:W-:Y:S11]  /*1bc0*/  @P0 BRA `(.L_x_24) ;  /* 0x00000000000c0947 */ /* 0x004ff60003800000 */
[----:B------:R-:W-:Y:S04]  /*1bd0*/  SHF.L.U32 R5, R3, 0x1f, RZ ;  /* 0x0000001f03057819 */ /* 0x000fe800000006ff */
[----:B------:R-:W2:Y:S02]  /*1be0*/  SYNCS.PHASECHK.TRANS64.TRYWAIT P0, [UR9+0x68], R5 ;  /* 0x00006805ff0075a7 */ /* 0x000ea40008001109 */
[----:B--2---:R-:W-:Y:S05]  /*1bf0*/  @!P0 BRA `(.L_x_25) ;  /* 0x0000006400388947 */ /* 0x004fea0003800000 */
.L_x_24:
[----:B------:R3:W-:Y:S01]  /*1c00*/  @!P3 SYNCS.ARRIVE.TRANS64 RZ, [UR9], R4 ;  /* 0x00000004ffffb9a7 */ /* 0x0007e20008000009 */
[----:B------:R-:W-:Y:S04]  /*1c10*/  ULOP3.LUT UR8, UR37, 0x2, URZ, 0xfc, !UPT ;  /* 0x0000000225087892 */ /* 0x000fe8000f8efcff */
[----:B------:R-:W-:Y:S09]  /*1c20*/  UISETP.NE.AND UP0, UPT, UR8, 0x2, UPT ;  /* 0x000000020800788c */ /* 0x000ff2000bf05270 */
[----:B------:R-:W-:Y:S05]  /*1c30*/  BRA.U UP0, `(.L_x_26) ;  /* 0x0000000100047547 */ /* 0x000fea000b800000 */
[----:B-1--4-:R-:W-:Y:S05]  /*1c40*/  BPT.TRAP 0x1 ;  /* 0x000000040000795c */ /* 0x012fea0000300000 */
.L_x_26:
[----:B------:R-:W-:Y:S04]  /*1c50*/  BSSY.RECONVERGENT B0, `(.L_x_27) ;  /* 0x0000003000007945 */ /* 0x000fe80003800200 */
[----:B------:R-:W-:Y:S05]  /*1c60*/  @P2 BRA `(.L_x_28) ;  /* 0x0000000000042947 */ /* 0x000fea0003800000 */
[----:B-1--4-:R-:W-:Y:S05]  /*1c70*/  BPT.TRAP 0x1 ;  /* 0x000000040000795c */ /* 0x012fea0000300000 */
.L_x_28:
[----:B-1--4-:R-:W-:Y:S05]  /*1c80*/  BSYNC.RECONVERGENT B0 ;  /* 0x0000000000007941 */ /* 0x012fea0003800200 */
.L_x_27:
[----:B------:R-:W-:Y:S02]  /*1c90*/  UIADD3 UR8, UPT, UPT, UR7, 0x1, URZ ;  /* 0x0000000107087890 */ /* 0x000fe4000fffe0ff */
[----:B------:R-:W-:Y:S02]  /*1ca0*/  UIMAD UR15, UR20, UR23, UR4 ;  /* 0x00000017140f72a4 */ /* 0x000fe4000f8e0204 */
[----:B------:R-:W-:Y:S02]  /*1cb0*/  UISETP.NE.AND UP0, UPT, UR8, 0xd, UPT ;  /* 0x0000000d0800788c */ /* 0x000fe4000bf05270 */
[----:B------:R-:W-:Y:S02]  /*1cc0*/  ULEA UR16, UR7, UR38, 0xc ;  /* 0x0000002607107291 */ /* 0x000fe4000f8e60ff */
[----:B------:R-:W-:Y:S02]  /*1cd0*/  USEL UR10, URZ, 0x1, UP0 ;  /* 0x00000001ff0a7887 */ /* 0x000fe40008000000 */
[----:B------:R-:W-:Y:S02]  /*1ce0*/  USEL UR30, UR8, URZ, UP0 ;  /* 0x000000ff081e7287 */ /* 0x000fe40008000000 */
[----:B------:R-:W-:Y:S02]  /*1cf0*/  ULEA UR17, UR7, UR29, 0xd ;  /* 0x0000001d07117291 */ /* 0x000fe4000f8e68ff */
[----:B------:R-:W-:Y:S01]  /*1d00*/  ULEA UR8, UR30, UR29, 0x3 ;  /* 0x0000001d1e087291 */ /* 0x000fe2000f8e18ff */
[----:B------:R-:W-:Y:S01]  /*1d10*/  LOP3.LUT R3, R3, UR10, RZ, 0x3c, !PT ;  /* 0x0000000a03037c12 */ /* 0x000fe2000f8e3cff */
[----:B------:R-:W-:Y:S02]  /*1d20*/  UIADD3 UR34, UP0, UPT, UR44, 0x80, URZ ;  /* 0x000000802c227890 */ /* 0x000fe4000ff1e0ff */
[----:B------:R-:W-:Y:S01]  /*1d30*/  USHF.L.U32 UR10, UR26, 0x6, URZ ;  /* 0x000000061a0a7899 */ /* 0x000fe200080006ff */
[----:B--2---:R-:W-:Y:S01]  /*1d40*/  SHF.L.U32 R0, R3, 0x1f, RZ ;  /* 0x0000001f03007819 */ /* 0x004fe200000006ff */
[----:B------:R-:W-:Y:S02]  /*1d50*/  UIADD3.X UR35, UPT, UPT, URZ, UR45, URZ, UP0, !UPT ;  /* 0x0000002dff237290 */ /* 0x000fe400087fe4ff */
[----:B------:R-:W-:Y:S01]  /*1d60*/  UIADD3 UR32, UP3, UPT, UR44, 0x200, URZ ;  /* 0x000002002c207890 */ /* 0x000fe2000ff7e0ff */
[----:B------:R1:W2:Y:S01]  /*1d70*/  SYNCS.PHASECHK.TRANS64.TRYWAIT P0, [UR8+0x68], R0 ;  /* 0x00006800ff0075a7 */ /* 0x0002a20008001108 */
[----:B------:R-:W-:Y:S02]  /*1d80*/  UIMAD UR8, UR21, UR24, UR5 ;  /* 0x00000018150872a4 */ /* 0x000fe4000f8e0205 */
[----:B------:R-:W-:Y:S02]  /*1d90*/  UIMAD UR7, UR22, UR25, UR6 ;  /* 0x00000019160772a4 */ /* 0x000fe4000f8e0206 */
[----:B------:R-:W-:Y:S02]  /*1da0*/  ULEA UR15, UR8, UR15, 0x5 ;  /* 0x0000000f080f7291 */ /* 0x000fe4000f8e28ff */
[----:B------:R-:W-:Y:S02]  /*1db0*/  UIADD3 UR8, UPT, UPT, UR17, 0x3400, URZ ;  /* 0x0000340011087890 */ /* 0x000fe4000fffe0ff */
[----:B------:R-:W-:Y:S02]  /*1dc0*/  ULEA UR7, UR7, UR15, 0xa ;  /* 0x0000000f07077291 */ /* 0x000fe4000f8e50ff */
[----:B------:R-:W-:Y:S02]  /*1dd0*/  ULEA UR16, UR16, UR29, 0x1 ;  /* 0x0000001d10107291 */ /* 0x000fe4000f8e08ff */
[----:B------:R-:W-:Y:S02]  /*1de0*/  UPRMT UR7, UR7, 0x5410, URZ ;  /* 0x0000541007077896 */ /* 0x000fe400080000ff */
[----:B------:R-:W-:Y:S02]  /*1df0*/  UIADD3.X UR33, UPT, UPT, URZ, UR45, URZ, UP3, !UPT ;  /* 0x0000002dff217290 */ /* 0x000fe40009ffe4ff */
[----:B------:R-:W-:Y:S02]  /*1e00*/  UIADD3 UR16, UPT, UPT, UR16, 0x1d400, URZ ;  /* 0x0001d40010107890 */ /* 0x000fe4000fffe0ff */
[----:B------:R-:W-:Y:S02]  /*1e10*/  UIADD3 UR36, UPT, UPT, UR20, 0x1, URZ ;  /* 0x0000000114247890 */ /* 0x000fe4000fffe0ff */
[----:B------:R-:W-:Y:S01]  /*1e20*/  UIADD3 UR28, UPT, UPT, UR21, 0x1, URZ ;  /* 0x00000001151c7890 */ /* 0x000fe2000fffe0ff */
[----:B------:R4:W-:Y:S01]  /*1e30*/  UTMALDG.5D.IM2COL [UR8], [UR34], UR7 ;  /* 0x00000008220073b4 */ /* 0x0009e20008060007 */
[----:B------:R-:W-:Y:S02]  /*1e40*/  UISETP.NE.AND UP2, UPT, UR36, UR51, UPT ;  /* 0x000000332400728c */ /* 0x000fe4000bf45270 */
[----:B------:R-:W-:Y:S02]  /*1e50*/  UIADD3 UR27, UPT, UPT, UR22, 0x1, URZ ;  /* 0x00000001161b7890 */ /* 0x000fe4000fffe0ff */
[----:B------:R-:W-:Y:S01]  /*1e60*/  UIADD3 UR31, UPT, UPT, UR31, 0x1, URZ ;  /* 0x000000011f1f7890 */ /* 0x000fe2000fffe0ff */
[----:B------:R-:W-:Y:S01]  /*1e70*/  UMOV UR48, 0x30000 ;  /* 0x0003000000307882 */ /* 0x000fe20000000000 */
[----:B------:R-:W-:Y:S01]  /*1e80*/  UMOV UR46, 0x0 ;  /* 0x00000000002e7882 */ /* 0x000fe20000000000 */
[----:B------:R-:W-:Y:S01]  /*1e90*/  UMOV UR47, 0x10000000 ;  /* 0x10000000002f7882 */ /* 0x000fe20000000000 */
[----:B------:R-:W-:Y:S01]  /*1ea0*/  UMOV UR17, UR9 ;  /* 0x0000000900117c82 */ /* 0x000fe20008000000 */
[----:B------:R-:W-:Y:S02]  /*1eb0*/  UMOV UR18, UR10 ;  /* 0x0000000a00127c82 */ /* 0x000fe40008000000 */
[----:B------:R-:W-:Y:S01]  /*1ec0*/  @UP2 UIADD3 UR28, UPT, UPT, UR21, URZ, URZ ;  /* 0x000000ff151c2290 */ /* 0x000fe2000fffe0ff */
[----:B------:R3:W-:Y:S03]  /*1ed0*/  UTMALDG.5D.MULTICAST [UR16], [UR32], UR48, desc[UR46] ;  /* 0x00002e10200073b4 */ /* 0x0007e60008021830 */
[----:B------:R-:W-:Y:S11]  /*1ee0*/  UISETP.NE.AND UP1, UPT, UR28, UR40, UPT ;  /* 0x000000281c00728c */ /* 0x000ff6000bf25270 */
[----:B------:R-:W-:Y:S04]  /*1ef0*/  @UP1 UIADD3 UR27, UPT, UPT, UR22, URZ, URZ ;  /* 0x000000ff161b1290 */ /* 0x000fe8000fffe0ff */
[----:B------:R-:W-:Y:S02]  /*1f00*/  UISETP.NE.AND UP0, UPT, UR27, UR41, UPT ;  /* 0x000000291b00728c */ /* 0x000fe4000bf05270 */
[----:B----4-:R-:W-:Y:S09]  /*1f10*/  UIADD3 UR8, UPT, UPT, UR26, 0x1, URZ ;  /* 0x000000011a087890 */ /* 0x010ff2000fffe0ff */
[----:B------:R-:W-:Y:S01]  /*1f20*/  @UP0 UIADD3 UR8, UPT, UPT, UR26, URZ, URZ ;  /* 0x000000ff1a080290 */ /* 0x000fe2000fffe0ff */
[----:B------:R-:W-:Y:S06]  /*1f30*/  UMOV UR7, UR30 ;  /* 0x0000001e00077c82 */ /* 0x000fec0008000000 */
[----:B------:R-:W-:Y:S01]  /*1f40*/  UMOV UR26, UR8 ;  /* 0x00000008001a7c82 */ /* 0x000fe20008000000 */
[----:B---3--:R-:W-:Y:S02]  /*1f50*/  USEL UR22, UR27, URZ, UP0 ;  /* 0x000000ff1b167287 */ /* 0x008fe40008000000 */
[----:B------:R-:W-:Y:S02]  /*1f60*/  UISETP.NE.AND UP0, UPT, UR31, UR42, UPT ;  /* 0x0000002a1f00728c */ /* 0x000fe4000bf05270 */
[----:B------:R-:W-:Y:S02]  /*1f70*/  USEL UR20, UR36, URZ, UP2 ;  /* 0x000000ff24147287 */ /* 0x000fe40009000000 */
[----:B------:R-:W-:Y:S05]  /*1f80*/  USEL UR21, UR28, URZ, UP1 ;  /* 0x000000ff1c157287 */ /* 0x000fea0008800000 */
[----:B-1----:R-:W-:Y:S07]  /*1f90*/  BRA.U UP0, `(.L_x_29) ;  /* 0xfffffffd00007547 */ /* 0x002fee000b83ffff */
.L_x_23:
[----:B------:R-:W-:Y:S01]  /*1fa0*/  ULEA UR4, UR30, UR29, 0x3 ;  /* 0x0000001d1e047291 */ /* 0x000fe2000f8e18ff */
[----:B-1----:R-:W-:Y:S01]  /*1fb0*/  SHF.L.U32 R0, R3, 0x1f, RZ ;  /* 0x0000001f03007819 */ /* 0x002fe200000006ff */
[----:B------:R-:W-:Y:S01]  /*1fc0*/  @!P1 SYNCS.ARRIVE.TRANS64.A1T0 RZ, [UR29+0x108], RZ ;  /* 0x000108ffffff99a7 */ /* 0x000fe2000810001d */
[----:B------:R-:W-:-:S06]  /*1fd0*/  UISETP.GE.AND UP0, UPT, UR52, 0x1, UPT ;  /* 0x000000013400788c */ /* 0x000fcc000bf06270 */
[----:B--2---:R1:W2:Y:S03]  /*1fe0*/  SYNCS.PHASECHK.TRANS64.TRYWAIT P0, [UR4+0x68], R0 ;  /* 0x00006800ff0075a7 */ /* 0x0042a60008001104 */
[----:B------:R-:W-:Y:S05]  /*1ff0*/  BRA.U !UP0, `(.L_x_30) ;  /* 0x0000000508a07547 */ /* 0x000fea000b800000 */
[----:B------:R-:W3:Y:S01]  /*2000*/  LDCU.128 UR8, c[0x0][0x480] ;  /* 0x00009000ff0877ac */ /* 0x000ee20008000c00 */
[----:B------:R-:W4:Y:S01]  /*2010*/  LDCU.128 UR32, c[0x0][0x490] ;  /* 0x00009200ff2077ac */ /* 0x000f220008000c00 */
[----:B------:R-:W1:Y:S01]  /*2020*/  LDCU UR13, c[0x0][0x4c8] ;  /* 0x00009900ff0d77ac */ /* 0x000e620008000800 */
        /* <DEDUP_REMOVED lines=14> */
[----:B------:R-:W4:Y:S03]  /*2110*/  LDCU.64 UR32, c[0x0][0x4c0] ;  /* 0x00009800ff2077ac */ /* 0x000f260008000a00 */
[----:B------:R-:W-:-:S02]  /*2120*/  USEL UR4, UR5, UR4, !UP0 ;  /* 0x0000000405047287 */ /* 0x000fc4000c000000 */
[----:B------:R-:W-:Y:S02]  /*2130*/  UISETP.NE.AND UP0, UPT, UR34, 0x1, UPT ;  /* 0x000000012200788c */ /* 0x000fe4000bf05270 */
[----:B------:R-:W-:Y:S01]  /*2140*/  UIMAD.WIDE.U32 UR6, UR4, UR35, URZ ;  /* 0x00000023040672a5 */ /* 0x000fe2000f8e00ff */
[----:B------:R-:W1:Y:S01]  /*2150*/  LDCU.64 UR24, c[0x0][0x4d0] ;  /* 0x00009a00ff1877ac */ /* 0x000e620008000a00 */
[----:B------:R-:W-:-:S05]  /*2160*/  UIADD3 UR42, UPT, UPT, UR52, UR42, URZ ;  /* 0x0000002a342a7290 */ /* 0x000fca000fffe0ff */
[----:B------:R-:W-:Y:S01]  /*2170*/  UMOV UR6, UR7 ;  /* 0x0000000700067c82 */ /* 0x000fe20008000000 */
[----:B------:R-:W-:Y:S02]  /*2180*/  UIADD3 UR7, UPT, UPT, -UR5, URZ, URZ ;  /* 0x000000ff05077290 */ /* 0x000fe4000fffe1ff */
[----:B---3--:R-:W-:Y:S02]  /*2190*/  USHF.R.U32.HI UR6, URZ, UR9, UR6 ;  /* 0x00000009ff067299 */ /* 0x008fe40008011606 */
[----:B------:R-:W-:Y:S02]  /*21a0*/  UIMAD UR7, UR8, UR7, UR43 ;  /* 0x00000007080772a4 */ /* 0x000fe4000f8e022b */
[----:B------:R-:W-:Y:S02]  /*21b0*/  USEL UR14, UR4, UR6, !UP0 ;  /* 0x00000006040e7287 */ /* 0x000fe4000c000000 */
[----:B------:R-:W-:Y:S02]  /*21c0*/  UIADD3 UR6, UPT, UPT, -UR4, URZ, URZ ;  /* 0x000000ff04067290 */ /* 0x000fe4000fffe1ff */
[----:B------:R-:W-:-:S02]  /*21d0*/  UIADD3 UR9, UPT, UPT, -UR14, URZ, URZ ;  /* 0x000000ff0e097290 */ /* 0x000fc4000fffe1ff */
[----:B------:R-:W-:Y:S02]  /*21e0*/  UIMAD UR12, UR11, UR6, UR5 ;  /* 0x000000060b0c72a4 */ /* 0x000fe4000f8e0205 */
[----:B------:R-:W-:Y:S02]  /*21f0*/  UIMAD UR9, UR34, UR9, UR4 ;  /* 0x00000009220972a4 */ /* 0x000fe4000f8e0204 */
[----:B----4-:R-:W-:Y:S01]  /*2200*/  UIMAD UR11, UR7, UR32, UR10 ;  /* 0x00000020070b72a4 */ /* 0x010fe2000f8e020a */
[----:B------:R-:W3:Y:S02]  /*2210*/  LDCU.64 UR4, c[0x0][0x4f8] ;  /* 0x00009f00ff0477ac */ /* 0x000ee40008000a00 */
[----:B------:R-:W4:Y:S01]  /*2220*/  LDCU UR6, c[0x0][0x500] ;  /* 0x0000a000ff0677ac */ /* 0x000f220008000800 */
[----:B-1----:R-:W-:Y:S02]  /*2230*/  UIMAD UR12, UR12, UR33, UR16 ;  /* 0x000000210c0c72a4 */ /* 0x002fe4000f8e0210 */
[----:B------:R-:W-:Y:S01]  /*2240*/  UIMAD UR13, UR9, UR13, UR17 ;  /* 0x0000000d090d72a4 */ /* 0x000fe2000f8e0211 */
[----:B------:R-:W-:Y:S01]  /*2250*/  UMOV UR36, UR52 ;  /* 0x0000003400247c82 */ /* 0x000fe20008000000 */
[----:B------:R-:W-:-:S10]  /*2260*/  UMOV UR7, UR30 ;  /* 0x0000001e00077c82 */ /* 0x000fd40008000000 */
.L_x_36:
[----:B------:R-:W-:Y:S01]  /*2270*/  @!P3 MOV R4, 0x4000 ;  /* 0x000040000004b802 */ /* 0x000fe20000000f00 */
[----:B------:R-:W-:Y:S01]  /*2280*/  ULEA UR9, UR7, UR29, 0x3 ;  /* 0x0000001d07097291 */ /* 0x000fe2000f8e18ff */
[----:B--23--:R-:W-:Y:S11]  /*2290*/  @P0 BRA `(.L_x_31) ;  /* 0x00000000000c0947 */ /* 0x00cff60003800000 */
[----:B------:R-:W-:Y:S04]  /*22a0*/  SHF.L.U32 R5, R3, 0x1f, RZ ;  /* 0x0000001f03057819 */ /* 0x000fe800000006ff */
[----:B------:R-:W1:Y:S02]  /*22b0*/  SYNCS.PHASECHK.TRANS64.TRYWAIT P0, [UR9+0x68], R5 ;  /* 0x00006805ff0075a7 */ /* 0x000e640008001109 */
[----:B-1----:R-:W-:Y:S05]  /*22c0*/  @!P0 BRA `(.L_x_32) ;  /* 0x0000005c009c8947 */ /* 0x002fea0003800000 */
.L_x_31:
[----:B------:R2:W-:Y:S01]  /*22d0*/  @!P3 SYNCS.ARRIVE.TRANS64 RZ, [UR9], R4 ;  /* 0x00000004ffffb9a7 */ /* 0x0005e20008000009 */
[----:B------:R-:W-:Y:S04]  /*22e0*/  ULOP3.LUT UR8, UR37, 0x2, URZ, 0xfc, !UPT ;  /* 0x0000000225087892 */ /* 0x000fe8000f8efcff */
[----:B------:R-:W-:Y:S09]  /*22f0*/  UISETP.NE.AND UP0, UPT, UR8, 0x2, UPT ;  /* 0x000000020800788c */ /* 0x000ff2000bf05270 */
[----:B------:R-:W-:Y:S05]  /*2300*/  BRA.U UP0, `(.L_x_33) ;  /* 0x0000000100047547 */ /* 0x000fea000b800000 */
[----:B---34-:R-:W-:Y:S05]  /*2310*/  BPT.TRAP 0x1 ;  /* 0x000000040000795c */ /* 0x018fea0000300000 */
.L_x_33:
[----:B------:R-:W-:Y:S04]  /*2320*/  BSSY.RECONVERGENT B0, `(.L_x_34) ;  /* 0x0000003000007945 */ /* 0x000fe80003800200 */
[----:B------:R-:W-:Y:S05]  /*2330*/  @P2 BRA `(.L_x_35) ;  /* 0x0000000000042947 */ /* 0x000fea0003800000 */
[----:B---34-:R-:W-:Y:S05]  /*2340*/  BPT.TRAP 0x1 ;  /* 0x000000040000795c */ /* 0x018fea0000300000 */
.L_x_35:
[----:B---34-:R-:W-:Y:S05]  /*2350*/  BSYNC.RECONVERGENT B0 ;  /* 0x0000000000007941 */ /* 0x018fea0003800200 */
.L_x_34:
[----:B------:R-:W-:Y:S02]  /*2360*/  UIADD3 UR8, UPT, UPT, UR7, 0x1, URZ ;  /* 0x0000000107087890 */ /* 0x000fe4000fffe0ff */
[----:B------:R-:W-:Y:S02]  /*2370*/  UIMAD UR16, UR20, UR23, UR4 ;  /* 0x00000017141072a4 */ /* 0x000fe4000f8e0204 */
[----:B------:R-:W-:Y:S02]  /*2380*/  UISETP.NE.AND UP0, UPT, UR8, 0xd, UPT ;  /* 0x0000000d0800788c */ /* 0x000fe4000bf05270 */
[----:B------:R-:W-:Y:S02]  /*2390*/  UIMAD UR15, UR21, UR24, UR5 ;  /* 0x00000018150f72a4 */ /* 0x000fe4000f8e0205 */
[----:B------:R-:W-:Y:S02]  /*23a0*/  USEL UR10, URZ, 0x1, UP0 ;  /* 0x00000001ff0a7887 */ /* 0x000fe40008000000 */
[----:B------:R-:W-:Y:S02]  /*23b0*/  USEL UR30, UR8, URZ, UP0 ;  /* 0x000000ff081e7287 */ /* 0x000fe40008000000 */
[----:B------:R-:W-:Y:S02]  /*23c0*/  ULEA UR18, UR7, UR38, 0xc ;  /* 0x0000002607127291 */ /* 0x000fe4000f8e60ff */
[----:B------:R-:W-:Y:S01]  /*23d0*/  ULEA UR8, UR30, UR29, 0x3 ;  /* 0x0000001d1e087291 */ /* 0x000fe2000f8e18ff */
[----:B------:R-:W-:Y:S01]  /*23e0*/  LOP3.LUT R3, R3, UR10, RZ, 0x3c, !PT ;  /* 0x0000000a03037c12 */ /* 0x000fe2000f8e3cff */
[----:B------:R-:W-:Y:S02]  /*23f0*/  ULEA UR15, UR15, UR16, 0x5 ;  /* 0x000000100f0f7291 */ /* 0x000fe4000f8e28ff */
[----:B------:R-:W-:Y:S01]  /*2400*/  UIADD3 UR34, UP0, UPT, UR44, 0x80, URZ ;  /* 0x000000802c227890 */ /* 0x000fe2000ff1e0ff */
[----:B-1----:R-:W-:Y:S01]  /*2410*/  SHF.L.U32 R0, R3, 0x1f, RZ ;  /* 0x0000001f03007819 */ /* 0x002fe200000006ff */
[----:B------:R-:W-:Y:S02]  /*2420*/  USHF.L.U32 UR10, UR26, 0x6, URZ ;  /* 0x000000061a0a7899 */ /* 0x000fe400080006ff */
[----:B------:R-:W-:Y:S01]  /*2430*/  UIADD3.X UR35, UPT, UPT, URZ, UR45, URZ, UP0, !UPT ;  /* 0x0000002dff237290 */ /* 0x000fe200087fe4ff */
[----:B------:R1:W3:Y:S01]  /*2440*/  SYNCS.PHASECHK.TRANS64.TRYWAIT P0, [UR8+0x68], R0 ;  /* 0x00006800ff0075a7 */ /* 0x0002e20008001108 */
[----:B------:R-:W-:Y:S02]  /*2450*/  ULEA UR8, UR7, UR29, 0xd ;  /* 0x0000001d07087291 */ /* 0x000fe4000f8e68ff */
[----:B------:R-:W-:Y:S02]  /*2460*/  UIMAD UR7, UR22, UR25, UR6 ;  /* 0x00000019160772a4 */ /* 0x000fe4000f8e0206 */
[----:B------:R-:W-:Y:S02]  /*2470*/  UIADD3 UR8, UPT, UPT, UR8, 0x3400, URZ ;  /* 0x0000340008087890 */ /* 0x000fe4000fffe0ff */
[----:B------:R-:W-:Y:S02]  /*2480*/  ULEA UR7, UR7, UR15, 0xa ;  /* 0x0000000f07077291 */ /* 0x000fe4000f8e50ff */
[----:B------:R-:W-:Y:S02]  /*2490*/  UIADD3 UR32, UP3, UPT, UR44, 0x200, URZ ;  /* 0x000002002c207890 */ /* 0x000fe4000ff7e0ff */
[----:B------:R-:W-:Y:S02]  /*24a0*/  UPRMT UR7, UR7, 0x5410, URZ ;  /* 0x0000541007077896 */ /* 0x000fe400080000ff */
[----:B------:R-:W-:Y:S02]  /*24b0*/  ULEA UR18, UR18, UR29, 0x1 ;  /* 0x0000001d12127291 */ /* 0x000fe4000f8e08ff */
[----:B------:R-:W-:Y:S02]  /*24c0*/  UIADD3.X UR33, UPT, UPT, URZ, UR45, URZ, UP3, !UPT ;  /* 0x0000002dff217290 */ /* 0x000fe40009ffe4ff */
[----:B------:R-:W-:Y:S02]  /*24d0*/  UIADD3 UR16, UPT, UPT, UR18, 0x1d400, URZ ;  /* 0x0001d40012107890 */ /* 0x000fe4000fffe0ff */
[----:B------:R-:W-:Y:S01]  /*24e0*/  UIADD3 UR31, UPT, UPT, UR20, 0x1, URZ ;  /* 0x00000001141f7890 */ /* 0x000fe2000fffe0ff */
[----:B------:R4:W-:Y:S01]  /*24f0*/  UTMALDG.5D.IM2COL [UR8], [UR34], UR7 ;  /* 0x00000008220073b4 */ /* 0x0009e20008060007 */
[----:B------:R-:W-:Y:S02]  /*2500*/  UIADD3 UR28, UPT, UPT, UR21, 0x1, URZ ;  /* 0x00000001151c7890 */ /* 0x000fe4000fffe0ff */
[----:B------:R-:W-:Y:S02]  /*2510*/  UISETP.NE.AND UP2, UPT, UR31, UR48, UPT ;  /* 0x000000301f00728c */ /* 0x000fe4000bf45270 */
[----:B------:R-:W-:Y:S01]  /*2520*/  UIADD3 UR27, UPT, UPT, UR22, 0x1, URZ ;  /* 0x00000001161b7890 */ /* 0x000fe2000fffe0ff */
[----:B------:R-:W-:Y:S01]  /*2530*/  UMOV UR43, 0x30000 ;  /* 0x00030000002b7882 */ /* 0x000fe20000000000 */
[----:B------:R-:W-:Y:S01]  /*2540*/  UMOV UR46, 0x0 ;  /* 0x00000000002e7882 */ /* 0x000fe20000000000 */
[----:B------:R-:W-:Y:S01]  /*2550*/  UMOV UR47, 0x10000000 ;  /* 0x10000000002f7882 */ /* 0x000fe20000000000 */
[----:B------:R-:W-:Y:S01]  /*2560*/  UMOV UR17, UR9 ;  /* 0x0000000900117c82 */ /* 0x000fe20008000000 */
[----:B------:R-:W-:Y:S02]  /*2570*/  UMOV UR18, UR10 ;  /* 0x0000000a00127c82 */ /* 0x000fe40008000000 */
[----:B------:R2:W-:Y:S02]  /*2580*/  UTMALDG.5D.MULTICAST [UR16], [UR32], UR43, desc[UR46] ;  /* 0x00002e10200073b4 */ /* 0x0005e4000802182b */
[----:B------:R-:W-:Y:S04]  /*2590*/  @UP2 UIADD3 UR28, UPT, UPT, UR21, URZ, URZ ;  /* 0x000000ff151c2290 */ /* 0x000fe8000fffe0ff */
[----:B------:R-:W-:Y:S11]  /*25a0*/  UISETP.NE.AND UP1, UPT, UR28, UR40, UPT ;  /* 0x000000281c00728c */ /* 0x000ff6000bf25270 */
[----:B------:R-:W-:Y:S04]  /*25b0*/  @UP1 UIADD3 UR27, UPT, UPT, UR22, URZ, URZ ;  /* 0x000000ff161b1290 */ /* 0x000fe8000fffe0ff */
[----:B------:R-:W-:Y:S02]  /*25c0*/  UISETP.NE.AND UP0, UPT, UR27, UR41, UPT ;  /* 0x000000291b00728c */ /* 0x000fe4000bf05270 */
[----:B----4-:R-:W-:Y:S02]  /*25d0*/  UIADD3 UR8, UPT, UPT, UR26, 0x1, URZ ;  /* 0x000000011a087890 */ /* 0x010fe4000fffe0ff */
[----:B------:R-:W-:Y:S07]  /*25e0*/  UIADD3 UR7, UPT, UPT, UR36, -0x1, URZ ;  /* 0xffffffff24077890 */ /* 0x000fee000fffe0ff */
[----:B------:R-:W-:Y:S07]  /*25f0*/  @UP0 UIADD3 UR8, UPT, UPT, UR26, URZ, URZ ;  /* 0x000000ff1a080290 */ /* 0x000fee000fffe0ff */
[----:B------:R-:W-:Y:S01]  /*2600*/  UMOV UR26, UR8 ;  /* 0x00000008001a7c82 */ /* 0x000fe20008000000 */
[----:B--2---:R-:W-:Y:S02]  /*2610*/  USEL UR22, UR27, URZ, UP0 ;  /* 0x000000ff1b167287 */ /* 0x004fe40008000000 */
[----:B------:R-:W-:Y:S02]  /*2620*/  UISETP.GT.U32.AND UP0, UPT, UR36, 0x1, UPT ;  /* 0x000000012400788c */ /* 0x000fe4000bf04070 */
[----:B------:R-:W-:Y:S02]  /*2630*/  USEL UR20, UR31, URZ, UP2 ;  /* 0x000000ff1f147287 */ /* 0x000fe40009000000 */
[----:B------:R-:W-:Y:S01]  /*2640*/  USEL UR21, UR28, URZ, UP1 ;  /* 0x000000ff1c157287 */ /* 0x000fe20008800000 */
[----:B------:R-:W-:Y:S01]  /*2650*/  UMOV UR36, UR7 ;  /* 0x0000000700247c82 */ /* 0x000fe20008000000 */
[----:B------:R-:W-:Y:S03]  /*2660*/  UMOV UR7, UR30 ;  /* 0x0000001e00077c82 */ /* 0x000fe60008000000 */
[----:B-1----:R-:W-:Y:S07]  /*2670*/  BRA.U UP0, `(.L_x_36) ;  /* 0xfffffff900fc7547 */ /* 0x002fee000b83ffff */
.L_x_30:
[----:B------:R-:W-:Y:S01]  /*2680*/  SHF.L.U32 R4, R2, 0x1f, RZ ;  /* 0x0000001f02047819 */ /* 0x000fe200000006ff */
[----:B------:R-:W-:-:S03]  /*2690*/  NOP ;  /* 0x0000000000007918 */ /* 0x000fc60000000000 */
[----:B--23--:R-:W2:Y:S02]  /*26a0*/  SYNCS.PHASECHK.TRANS64.TRYWAIT P0, [UR29+0x110], R4 ;  /* 0x00011004ff0075a7 */ /* 0x00cea4000800111d */
[----:B--2---:R-:W-:Y:S05]  /*26b0*/  @!P0 BRA `(.L_x_37) ;  /* 0x0000005800b88947 */ /* 0x004fea0003800000 */
.L_x_127:
[----:B-1----:R-:W1:Y:S01]  /*26c0*/  LDS.128 R4, [UR29+0x150] ;  /* 0x0001501dff047984 */ /* 0x002e620008000c00 */
[----:B------:R-:W-:Y:S02]  /*26d0*/  UIADD3 UR4, UPT, UPT, UR29, 0x118, URZ ;  /* 0x000001181d047890 */ /* 0x000fe4000fffe0ff */
[----:B------:R-:W-:Y:S01]  /*26e0*/  UISETP.GE.AND UP0, UPT, UR39, 0x1, UPT ;  /* 0x000000012700788c */ /* 0x000fe2000bf06270 */
[----:B------:R-:W-:Y:S01]  /*26f0*/  @!PT LDS RZ, [RZ] ;  /* 0x00000000fffff984 */ /* 0x000fe20000000800 */
[----:B------:R-:W-:Y:S01]  /*2700*/  @!PT LDS RZ, [RZ] ;  /* 0x00000000fffff984 */ /* 0x000fe20000000800 */
[----:B------:R-:W-:Y:S01]  /*2710*/  @!PT LDS RZ, [RZ] ;  /* 0x00000000fffff984 */ /* 0x000fe20000000800 */
[----:B------:R-:W-:Y:S01]  /*2720*/  @!PT LDS RZ, [RZ] ;  /* 0x00000000fffff984 */ /* 0x000fe20000000800 */
[----:B------:R2:W-:Y:S06]  /*2730*/  MEMBAR.ALL.CTA ;  /* 0x0000000000007992 */ /* 0x0005ec0000008000 */
[----:B--2---:R-:W2:Y:S01]  /*2740*/  FENCE.VIEW.ASYNC.S ;  /* 0x00000000000073c6 */ /* 0x004ea20000000000 */
[----:B------:R-:W-:-:S09]  /*2750*/  UPRMT UR4, URZ, 0x654, UR4 ;  /* 0x00000654ff047896 */ /* 0x000fd20008000004 */
[----:B--2---:R-:W-:Y:S01]  /*2760*/  SYNCS.ARRIVE.TRANS64.RED.A1T0 RZ, [UR4], RZ ;  /* 0x000000ffffff79a7 */ /* 0x004fe20008100404 */
[----:B-1----:R-:W-:-:S13]  /*2770*/  LOP3.LUT P0, RZ, R6, 0x1, RZ, 0xc0, !PT ;  /* 0x0000000106ff7812 */ /* 0x002fda000780c0ff */
[----:B------:R-:W-:Y:S01]  /*2780*/  VOTEU.ANY UP1, P0 ;  /* 0x0000000000ff7886 */ /* 0x000fe20000020100 */
[----:B------:R-:W-:-:S13]  /*2790*/  PLOP3.LUT P0, PT, PT, PT, UP1, 0x80, 0x8 ;  /* 0x000000000008781c */ /* 0x000fda0003f0f018 */
[----:B------:R-:W-:Y:S02]  /*27a0*/  @P0 MOV R0, R4 ;  /* 0x0000000400000202 */ /* 0x000fe40000000f00 */
[----:B------:R-:W-:Y:S02]  /*27b0*/  @P0 LOP3.LUT R4, R5, 0xffff, RZ, 0xc0, !PT ;  /* 0x0000ffff05040812 */ /* 0x000fe400078ec0ff */
[----:B------:R-:W-:Y:S02]  /*27c0*/  @P0 R2UR UR6, R0 ;  /* 0x00000000000602ca */ /* 0x000fe400000e0000 */
[----:B------:R-:W-:-:S11]  /*27d0*/  @P0 R2UR UR5, R4 ;  /* 0x00000000040502ca */ /* 0x000fd600000e0000 */
[----:B------:R-:W-:Y:S02]  /*27e0*/  @UP1 UMOV UR50, UR6 ;  /* 0x0000000600321c82 */ /* 0x000fe40008000000 */
[----:B------:R-:W-:Y:S01]  /*27f0*/  @UP1 UMOV UR49, UR5 ;  /* 0x0000000500311c82 */ /* 0x000fe20008000000 */
[----:B------:R-:W-:Y:S05]  /*2800*/  BRA.U !UP0, `(.L_x_38) ;  /* 0x0000000108d47547 */ /* 0x000fea000b800000 */
[----:B------:R-:W1:Y:S01]  /*2810*/  LDCU.128 UR16, c[0x0][0xc10] ;  /* 0x00018200ff1077ac */ /* 0x000e620008000c00 */
[----:B------:R-:W2:Y:S01]  /*2820*/  LDCU UR21, c[0x0][0xc20] ;  /* 0x00018400ff1577ac */ /* 0x000ea20008000800 */
[----:B------:R-:W3:Y:S01]  /*2830*/  LDCU UR20, c[0x0][0xc0c] ;  /* 0x00018180ff1477ac */ /* 0x000ee20008000800 */
[----:B------:R-:W4:Y:S01]  /*2840*/  LDCU.64 UR12, c[0x0][0xc28] ;  /* 0x00018500ff0c77ac */ /* 0x000f220008000a00 */
[----:B------:R-:W-:Y:S02]  /*2850*/  UISETP.NE.AND UP3, UPT, UR39, 0x1, UPT ;  /* 0x000000012700788c */ /* 0x000fe4000bf65270 */
[----:B-1----:R-:W-:Y:S02]  /*2860*/  UIMAD.WIDE.U32 UR4, UR53, UR19, URZ ;  /* 0x00000013350472a5 */ /* 0x002fe4000f8e00ff */
[----:B------:R-:W-:Y:S02]  /*2870*/  UIMAD.WIDE.U32 UR6, UR54, UR16, URZ ;  /* 0x00000010360672a5 */ /* 0x000fe4000f8e00ff */
[----:B------:R-:W-:-:S02]  /*2880*/  UISETP.NE.AND UP0, UPT, UR18, 0x1, UPT ;  /* 0x000000011200788c */ /* 0x000fc4000bf05270 */
[----:B------:R-:W-:Y:S01]  /*2890*/  UIMAD.WIDE.U32 UR14, UR49, UR19, URZ ;  /* 0x00000013310e72a5 */ /* 0x000fe2000f8e00ff */
[----:B------:R-:W-:Y:S01]  /*28a0*/  UMOV UR4, UR5 ;  /* 0x0000000500047c82 */ /* 0x000fe20008000000 */
[----:B---3--:R-:W-:Y:S02]  /*28b0*/  UISETP.NE.AND UP2, UPT, UR20, 0x1, UPT ;  /* 0x000000011400788c */ /* 0x008fe4000bf45270 */
[----:B--2---:R-:W-:Y:S02]  /*28c0*/  USHF.R.U32.HI UR5, URZ, UR21, UR4 ;  /* 0x00000015ff057299 */ /* 0x004fe40008011604 */
[----:B------:R-:W-:Y:S01]  /*28d0*/  UIMAD.WIDE.U32 UR10, UR50, UR16, URZ ;  /* 0x00000010320a72a5 */ /* 0x000fe2000f8e00ff */
[----:B------:R-:W-:Y:S01]  /*28e0*/  UMOV UR4, UR7 ;  /* 0x0000000700047c82 */ /* 0x000fe20008000000 */
[----:B------:R-:W-:Y:S02]  /*28f0*/  USEL UR5, UR53, UR5, !UP0 ;  /* 0x0000000535057287 */ /* 0x000fe4000c000000 */
[----:B------:R-:W-:-:S02]  /*2900*/  USHF.R.U32.HI UR4, URZ, UR17, UR4 ;  /* 0x00000011ff047299 */ /* 0x000fc40008011604 */
[----:B----4-:R-:W-:Y:S02]  /*2910*/  UIMAD.WIDE.U32 UR8, UR5, UR12, URZ ;  /* 0x0000000c050872a5 */ /* 0x010fe4000f8e00ff */
[----:B------:R-:W-:Y:S01]  /*2920*/  USEL UR6, UR54, UR4, !UP2 ;  /* 0x0000000436067287 */ /* 0x000fe2000d000000 */
[----:B------:R-:W-:Y:S02]  /*2930*/  UMOV UR10, UR11 ;  /* 0x0000000b000a7c82 */ /* 0x000fe40008000000 */
[----:B------:R-:W-:Y:S01]  /*2940*/  UMOV UR4, UR15 ;  /* 0x0000000f00047c82 */ /* 0x000fe20008000000 */
[----:B------:R-:W-:Y:S01]  /*2950*/  UIMAD.WIDE.U32 UR14, UR6, UR12, URZ ;  /* 0x0000000c060e72a5 */ /* 0x000fe2000f8e00ff */
[----:B------:R-:W-:Y:S01]  /*2960*/  UMOV UR8, UR9 ;  /* 0x0000000900087c82 */ /* 0x000fe20008000000 */
[----:B------:R-:W-:Y:S02]  /*2970*/  USHF.R.U32.HI UR4, URZ, UR21, UR4 ;  /* 0x00000015ff047299 */ /* 0x000fe40008011604 */
[----:B------:R-:W-:-:S03]  /*2980*/  @UP3 USHF.R.U32.HI UR5, URZ, UR13, UR8 ;  /* 0x0000000dff053299 */ /* 0x000fc60008011608 */
[----:B------:R-:W-:Y:S01]  /*2990*/  UMOV UR14, UR15 ;  /* 0x0000000f000e7c82 */ /* 0x000fe20008000000 */
[----:B------:R-:W-:Y:S02]  /*29a0*/  USHF.R.U32.HI UR17, URZ, UR17, UR10 ;  /* 0x00000011ff117299 */ /* 0x000fe4000801160a */
[----:B------:R-:W-:Y:S02]  /*29b0*/  USEL UR4, UR49, UR4, !UP0 ;  /* 0x0000000431047287 */ /* 0x000fe4000c000000 */
[----:B------:R-:W-:Y:S02]  /*29c0*/  @UP3 USHF.R.U32.HI UR6, URZ, UR13, UR14 ;  /* 0x0000000dff063299 */ /* 0x000fe4000801160e */
[----:B------:R-:W-:Y:S02]  /*29d0*/  UIMAD UR7, UR39, UR5, URZ ;  /* 0x00000005270772a4 */ /* 0x000fe4000f8e02ff */
[----:B------:R-:W-:Y:S02]  /*29e0*/  USEL UR5, UR50, UR17, !UP2 ;  /* 0x0000001132057287 */ /* 0x000fe4000d000000 */
[----:B------:R-:W-:-:S02]  /*29f0*/  UIMAD UR10, UR39, UR6, URZ ;  /* 0x00000006270a72a4 */ /* 0x000fc4000f8e02ff */
[----:B------:R-:W-:Y:S02]  /*2a00*/  UISETP.GE.AND UP0, UPT, UR4, UR7, UPT ;  /* 0x000000070400728c */ /* 0x000fe4000bf06270 */
[----:B------:R-:W-:Y:S02]  /*2a10*/  UIMAD.WIDE.U32 UR8, UR4, UR12, URZ ;  /* 0x0000000c040872a5 */ /* 0x000fe4000f8e00ff */
[----:B------:R-:W-:Y:S02]  /*2a20*/  UISETP.GE.OR UP0, UPT, UR5, UR10, UP0 ;  /* 0x0000000a0500728c */ /* 0x000fe40008706670 */
[----:B------:R-:W-:-:S03]  /*2a30*/  UIMAD.WIDE.U32 UR10, UR5, UR12, URZ ;  /* 0x0000000c050a72a5 */ /* 0x000fc6000f8e00ff */
[----:B------:R-:W-:Y:S01]  /*2a40*/  UMOV UR7, UR9 ;  /* 0x0000000900077c82 */ /* 0x000fe20008000000 */
[----:B------:R-:W-:Y:S02]  /*2a50*/  UIADD3 UR9, UPT, UPT, -UR4, URZ, URZ ;  /* 0x000000ff04097290 */ /* 0x000fe4000fffe1ff */
[----:B------:R-:W-:Y:S02]  /*2a60*/  USHF.R.U32.HI UR7, URZ, UR13, UR7 ;  /* 0x0000000dff077299 */ /* 0x000fe40008011607 */
[----:B------:R-:W-:Y:S02]  /*2a70*/  UIMAD UR10, UR18, UR9, UR49 ;  /* 0x00000009120a72a4 */ /* 0x000fe4000f8e0231 */
[----:B------:R-:W-:Y:S01]  /*2a80*/  USEL UR7, UR4, UR7, !UP3 ;  /* 0x0000000704077287 */ /* 0x000fe2000d800000 */
[----:B------:R-:W-:Y:S01]  /*2a90*/  @!UP0 UMOV UR8, UR11 ;  /* 0x0000000b00088c82 */ /* 0x000fe20008000000 */
[----:B------:R-:W-:Y:S02]  /*2aa0*/  UIADD3 UR11, UPT, UPT, -UR5, URZ, URZ ;  /* 0x000000ff050b7290 */ /* 0x000fe4000fffe1ff */
[----:B------:R-:W-:-:S02]  /*2ab0*/  @!UP0 USHF.R.U32.HI UR8, URZ, UR13, UR8 ;  /* 0x0000000dff088299 */ /* 0x000fc40008011608 */
[----:B------:R-:W-:Y:S02]  /*2ac0*/  UIADD3 UR9, UPT, UPT, -UR7, URZ, URZ ;  /* 0x000000ff07097290 */ /* 0x000fe4000fffe1ff */
[----:B------:R-:W-:Y:S02]  /*2ad0*/  @!UP0 USEL UR8, UR5, UR8, !UP3 ;  /* 0x0000000805088287 */ /* 0x000fe4000d800000 */
[----:B------:R-:W-:Y:S02]  /*2ae0*/  UIMAD UR9, UR39, UR9, UR4 ;  /* 0x00000009270972a4 */ /* 0x000fe4000f8e0204 */
[----:B------:R-:W-:Y:S02]  /*2af0*/  @!UP0 UIADD3 UR7, UPT, UPT, UR7, -UR8, URZ ;  /* 0x8000000807078290 */ /* 0x000fe4000fffe0ff */
[----:B------:R-:W-:Y:S02]  /*2b00*/  @!UP0 UIMAD UR8, UR9, UR6, UR8 ;  /* 0x00000006090882a4 */ /* 0x000fe4000f8e0208 */
[----:B------:R-:W-:-:S02]  /*2b10*/  @!UP0 UIMAD UR4, UR39, UR7, UR5 ;  /* 0x00000007270482a4 */ /* 0x000fc4000f8e0205 */
[----:B------:R-:W-:Y:S02]  /*2b20*/  UIMAD UR6, UR20, UR11, UR50 ;  /* 0x0000000b140672a4 */ /* 0x000fe4000f8e0232 */
[----:B------:R-:W-:Y:S01]  /*2b30*/  UIMAD UR49, UR4, UR18, UR10 ;  /* 0x00000012043172a4 */ /* 0x000fe2000f8e020a */
[----:B------:R-:W-:Y:S02]  /*2b40*/  @!UP0 UMOV UR5, UR8 ;  /* 0x0000000800058c82 */ /* 0x000fe40008000000 */
[----:B------:R-:W-:-:S12]  /*2b50*/  UIMAD UR50, UR5, UR20, UR6 ;  /* 0x00000014053272a4 */ /* 0x000fd8000f8e0206 */
.L_x_38:
[----:B------:R-:W1:Y:S02]  /*2b60*/  LDCU UR4, c[0x0][0xc30] ;  /* 0x00018600ff0477ac */ /* 0x000e640008000800 */
[----:B-1----:R-:W-:-:S09]  /*2b70*/  UISETP.NE.AND UP0, UPT, UR4, 0x1, UPT ;  /* 0x000000010400788c */ /* 0x002fd2000bf05270 */
[----:B------:R-:W-:Y:S05]  /*2b80*/  BRA.U UP0, `(.L_x_39) ;  /* 0x0000000100447547 */ /* 0x000fea000b800000 */
[----:B------:R-:W1:Y:S01]  /*2b90*/  LDCU.128 UR8, c[0x0][0xc10] ;  /* 0x00018200ff0877ac */ /* 0x000e620008000c00 */
[----:B------:R-:W2:Y:S01]  /*2ba0*/  LDCU UR12, c[0x0][0xc0c] ;  /* 0x00018180ff0c77ac */ /* 0x000ea20008000800 */
[----:B------:R-:W3:Y:S01]  /*2bb0*/  LDCU UR13, c[0x0][0xc20] ;  /* 0x00018400ff0d77ac */ /* 0x000ee20008000800 */
[----:B-1----:R-:W-:Y:S02]  /*2bc0*/  UIMAD.WIDE.U32 UR6, UR50, UR8, URZ ;  /* 0x00000008320672a5 */ /* 0x002fe4000f8e00ff */
[----:B------:R-:W-:Y:S02]  /*2bd0*/  UIMAD.WIDE.U32 UR4, UR49, UR11, URZ ;  /* 0x0000000b310472a5 */ /* 0x000fe4000f8e00ff */
[----:B--2---:R-:W-:Y:S02]  /*2be0*/  UISETP.NE.AND UP2, UPT, UR12, 0x1, UPT ;  /* 0x000000010c00788c */ /* 0x004fe4000bf45270 */
[----:B------:R-:W-:Y:S01]  /*2bf0*/  UISETP.NE.AND UP0, UPT, UR10, 0x1, UPT ;  /* 0x000000010a00788c */ /* 0x000fe2000bf05270 */
[----:B------:R-:W-:-:S02]  /*2c00*/  UMOV UR6, UR7 ;  /* 0x0000000700067c82 */ /* 0x000fc40008000000 */
[----:B------:R-:W-:Y:S01]  /*2c10*/  UMOV UR4, UR5 ;  /* 0x0000000500047c82 */ /* 0x000fe20008000000 */
[----:B------:R-:W-:Y:S02]  /*2c20*/  USHF.R.U32.HI UR6, URZ, UR9, UR6 ;  /* 0x00000009ff067299 */ /* 0x000fe40008011606 */
[----:B---3--:R-:W-:Y:S02]  /*2c30*/  USHF.R.U32.HI UR4, URZ, UR13, UR4 ;  /* 0x0000000dff047299 */ /* 0x008fe40008011604 */
[----:B------:R-:W-:Y:S02]  /*2c40*/  USEL UR5, UR50, UR6, !UP2 ;  /* 0x0000000632057287 */ /* 0x000fe4000d000000 */
[----:B------:R-:W-:-:S04]  /*2c50*/  USEL UR4, UR49, UR4, !UP0 ;  /* 0x0000000431047287 */ /* 0x000fc8000c000000 */
[----:B------:R-:W-:Y:S02]  /*2c60*/  UIADD3 UR6, UPT, UPT, UR5, -UR4, URZ ;  /* 0x8000000405067290 */ /* 0x000fe4000fffe0ff */
[----:B------:R-:W-:Y:S02]  /*2c70*/  UIADD3 UR4, UPT, UPT, -UR5, UR4, URZ ;  /* 0x0000000405047290 */ /* 0x000fe4000fffe1ff */
[----:B------:R-:W-:Y:S02]  /*2c80*/  UIMAD UR49, UR6, UR10, UR49 ;  /* 0x0000000a063172a4 */ /* 0x000fe4000f8e0231 */
[----:B------:R-:W-:-:S12]  /*2c90*/  UIMAD UR50, UR4, UR12, UR50 ;  /* 0x0000000c043272a4 */ /* 0x000fd8000f8e0232 */
.L_x_39:
[----:B------:R-:W-:Y:S01]  /*2ca0*/  R2UR UR5, R53 ;  /* 0x00000000350572ca */ /* 0x000fe200000e0000 */
[----:B------:R-:W-:Y:S01]  /*2cb0*/  UMOV UR31, UR42 ;  /* 0x0000002a001f7c82 */ /* 0x000fe20008000000 */
[----:B------:R-:W-:Y:S02]  /*2cc0*/  R2UR UR4, R52 ;  /* 0x00000000340472ca */ /* 0x000fe400000e0000 */
[----:B------:R-:W-:Y:S02]  /*2cd0*/  PLOP3.LUT P1, PT, PT, PT, PT, 0x80, 0x8 ;  /* 0x000000000008781c */ /* 0x000fe40003f2f070 */
[----:B------:R-:W-:-:S07]  /*2ce0*/  LOP3.LUT R2, R2, 0x1, RZ, 0x3c, !PT ;  /* 0x0000000102027812 */ /* 0x000fce00078e3cff */
[----:B------:R-:W-:Y:S02]  /*2cf0*/  UIADD3 UR51, UPT, UPT, UR50, UR5, URZ ;  /* 0x0000000532337290 */ /* 0x000fe4000fffe0ff */
[----:B------:R-:W-:Y:S01]  /*2d00*/  UIADD3 UR23, UPT, UPT, UR49, UR4, URZ ;  /* 0x0000000431177290 */ /* 0x000fe2000fffe0ff */
[----:B------:R-:W-:Y:S11]  /*2d10*/  BRA.U UP1, `(.L_x_40) ;  /* 0xffffffe901c07547 */ /* 0x000ff6000b83ffff */
[----:B------:R-:W-:Y:S01]  /*2d20*/  UIADD3 UR29, UPT, UPT, UR29, 0x68, URZ ;  /* 0x000000681d1d7890 */ /* 0x000fe2000fffe0ff */
[----:B------:R-:W-:-:S03]  /*2d30*/  SHF.L.U32 R2, R3, 0x1f, RZ ;  /* 0x0000001f03027819 */ /* 0x000fc600000006ff */
[----:B------:R-:W-:-:S09]  /*2d40*/  ULEA UR4, UR30, UR29, 0x3 ;  /* 0x0000001d1e047291 */ /* 0x000fd2000f8e18ff */
[----:B------:R-:W1:Y:S02]  /*2d50*/  SYNCS.PHASECHK.TRANS64.TRYWAIT P0, [UR4], R2 ;  /* 0x00000002ff0075a7 */ /* 0x000e640008001104 */
[----:B-1----:R-:W-:Y:S05]  /*2d60*/  @!P0 BRA `(.L_x_41) ;  /* 0x0000005400248947 */ /* 0x002fea0003800000 */
.L_x_129:
[----:B------:R-:W-:-:S04]  /*2d70*/  UIADD3 UR4, UPT, UPT, UR30, 0x1, URZ ;  /* 0x000000011e047890 */ /* 0x000fc8000fffe0ff */
[----:B------:R-:W-:-:S04]  /*2d80*/  UISETP.NE.AND UP0, UPT, UR4, 0xd, UPT ;  /* 0x0000000d0400788c */ /* 0x000fc8000bf05270 */
[----:B------:R-:W-:Y:S02]  /*2d90*/  USEL UR6, URZ, 0x1, UP0 ;  /* 0x00000001ff067887 */ /* 0x000fe40008000000 */
[----:B------:R-:W-:-:S04]  /*2da0*/  USEL UR4, UR4, URZ, UP0 ;  /* 0x000000ff04047287 */ /* 0x000fc80008000000 */
[----:B------:R-:W-:Y:S01]  /*2db0*/  ULEA UR5, UR4, UR29, 0x3 ;  /* 0x0000001d04057291 */ /* 0x000fe2000f8e18ff */
[----:B-1----:R-:W-:-:S04]  /*2dc0*/  LOP3.LUT R2, R3, UR6, RZ, 0x3c, !PT ;  /* 0x0000000603027c12 */ /* 0x002fc8000f8e3cff */
[----:B------:R-:W-:-:S04]  /*2dd0*/  SHF.L.U32 R3, R2, 0x1f, RZ ;  /* 0x0000001f02037819 */ /* 0x000fc800000006ff */
[----:B------:R-:W1:Y:S02]  /*2de0*/  SYNCS.PHASECHK.TRANS64.TRYWAIT P0, [UR5], R3 ;  /* 0x00000003ff0075a7 */ /* 0x000e640008001105 */
[----:B-1----:R-:W-:Y:S05]  /*2df0*/  @!P0 BRA `(.L_x_42) ;  /* 0x0000005400188947 */ /* 0x002fea0003800000 */
.L_x_131:
[----:B------:R-:W-:-:S04]  /*2e00*/  UIADD3 UR4, UPT, UPT, UR4, 0x1, URZ ;  /* 0x0000000104047890 */ /* 0x000fc8000fffe0ff */
[----:B------:R-:W-:-:S04]  /*2e10*/  UISETP.NE.AND UP0, UPT, UR4, 0xd, UPT ;  /* 0x0000000d0400788c */ /* 0x000fc8000bf05270 */
[----:B------:R-:W-:Y:S02]  /*2e20*/  USEL UR6, URZ, 0x1, UP0 ;  /* 0x00000001ff067887 */ /* 0x000fe40008000000 */
[----:B------:R-:W-:-:S04]  /*2e30*/  USEL UR4, UR4, URZ, UP0 ;  /* 0x000000ff04047287 */ /* 0x000fc80008000000 */
[----:B------:R-:W-:Y:S01]  /*2e40*/  ULEA UR5, UR4, UR29, 0x3 ;  /* 0x0000001d04057291 */ /* 0x000fe2000f8e18ff */
[----:B------:R-:W-:-:S04]  /*2e50*/  LOP3.LUT R2, R2, UR6, RZ, 0x3c, !PT ;  /* 0x0000000602027c12 */ /* 0x000fc8000f8e3cff */
[----:B-1----:R-:W-:-:S04]  /*2e60*/  SHF.L.U32 R3, R2, 0x1f, RZ ;  /* 0x0000001f02037819 */ /* 0x002fc800000006ff */
[----:B------:R-:W1:Y:S02]  /*2e70*/  SYNCS.PHASECHK.TRANS64.TRYWAIT P0, [UR5], R3 ;  /* 0x00000003ff0075a7 */ /* 0x000e640008001105 */
[----:B-1----:R-:W-:Y:S05]  /*2e80*/  @!P0 BRA `(.L_x_43) ;  /* 0x00000054000c8947 */ /* 0x002fea0003800000 */
.L_x_133:
        /* <DEDUP_REMOVED lines=9> */
.L_x_135:
        /* <DEDUP_REMOVED lines=9> */
.L_x_137:
        /* <DEDUP_REMOVED lines=9> */
.L_x_139:
        /* <DEDUP_REMOVED lines=9> */
.L_x_141:
        /* <DEDUP_REMOVED lines=9> */
.L_x_143:
        /* <DEDUP_REMOVED lines=9> */
.L_x_145:
        /* <DEDUP_REMOVED lines=9> */
.L_x_147:
        /* <DEDUP_REMOVED lines=9> */
.L_x_149:
        /* <DEDUP_REMOVED lines=9> */
.L_x_151:
[----:B------:R-:W-:-:S04]  /*33a0*/  UIADD3 UR4, UPT, UPT, UR4, 0x1, URZ ;  /* 0x0000000104047890 */ /* 0x000fc8000fffe0ff */
[----:B------:R-:W-:-:S04]  /*33b0*/  UISETP.NE.AND UP0, UPT, UR4, 0xd, UPT ;  /* 0x0000000d0400788c */ /* 0x000fc8000bf05270 */
[----:B------:R-:W-:Y:S02]  /*33c0*/  USEL UR5, URZ, 0x1, UP0 ;  /* 0x00000001ff057887 */ /* 0x000fe40008000000 */
[----:B------:R-:W-:-:S04]  /*33d0*/  USEL UR4, UR4, URZ, UP0 ;  /* 0x000000ff04047287 */ /* 0x000fc80008000000 */
[----:B------:R-:W-:Y:S01]  /*33e0*/  ULEA UR4, UR4, UR29, 0x3 ;  /* 0x0000001d04047291 */ /* 0x000fe2000f8e18ff */
[----:B------:R-:W-:-:S04]  /*33f0*/  LOP3.LUT R2, R2, UR5, RZ, 0x3c, !PT ;  /* 0x0000000502027c12 */ /* 0x000fc8000f8e3cff */
[----:B------:R-:W-:Y:S01]  /*3400*/  SHF.L.U32 R2, R2, 0x1f, RZ ;  /* 0x0000001f02027819 */ /* 0x000fe200000006ff */
[----:B-1----:R-:W-:-:S07]  /*3410*/  IMAD.U32 R0, RZ, RZ, UR4 ;  /* 0x00000004ff007e24 */ /* 0x002fce000f8e00ff */
.L_x_53:
[----:B-1----:R1:W2:Y:S02]  /*3420*/  SYNCS.PHASECHK.TRANS64.TRYWAIT P0, [R0+URZ], R2 ;  /* 0x00000002000075a7 */ /* 0x0022a400080011ff */
[----:B--2---:R-:W-:Y:S05]  /*3430*/  @!P0 NANOSLEEP.SYNCS 0x989680 ;  /* 0x009896800000895d */ /* 0x004fea0003900000 */
[----:B------:R-:W2:Y:S02]  /*3440*/  @!P0 SYNCS.PHASECHK.TRANS64 P0, [R0+URZ], R2 ;  /* 0x00000002000085a7 */ /* 0x000ea400080010ff */
[----:B--2---:R-:W-:Y:S05]  /*3450*/  @P0 EXIT ;  /* 0x000000000000094d */ /* 0x004fea0003800000 */
[----:B------:R-:W-:Y:S05]  /*3460*/  BRA `(.L_x_53) ;  /* 0xfffffffc00ec7947 */ /* 0x000fea000383ffff */
.L_x_22:
[----:B------:R-:W2:Y:S02]  /*3470*/  S2UR UR4, SR_CgaCtaId ;  /* 0x00000000000479c3 */ /* 0x000ea40000008800 */
[----:B--2---:R-:W-:-:S04]  /*3480*/  UISETP.NE.AND UP0, UPT, UR4, URZ, UPT ;  /* 0x000000ff0400728c */ /* 0x004fc8000bf05270 */
[----:B------:R-:W-:-:S09]  /*3490*/  UISETP.NE.OR UP0, UPT, UR18, 0x1, UP0 ;  /* 0x000000011200788c */ /* 0x000fd20008705670 */
[----:B------:R-:W-:Y:S05]  /*34a0*/  BRA.U UP0, `(.L_x_54) ;  /* 0x0000000100b47547 */ /* 0x000fea000b800000 */
[----:B------:R-:W2:Y:S01]  /*34b0*/  S2UR UR5, SR_CgaCtaId ;  /* 0x00000000000579c3 */ /* 0x000ea20000008800 */
[----:B------:R-:W-:Y:S01]  /*34c0*/  UMOV UR4, 0x400 ;  /* 0x0000040000047882 */ /* 0x000fe20000000000 */
[----:B------:R-:W-:Y:S01]  /*34d0*/  HFMA2 R3, -RZ, RZ, 0, 5.9604644775390625e-08 ;  /* 0x00000001ff037431 */ /* 0x000fe200000001ff */
[----:B------:R-:W-:Y:S01]  /*34e0*/  ISETP.GE.U32.AND P0, PT, R2, 0x2, PT ;  /* 0x000000020200780c */ /* 0x000fe20003f06070 */
[----:B------:R-:W-:Y:S01]  /*34f0*/  IMAD.MOV.U32 R8, RZ, RZ, RZ ;  /* 0x000000ffff087224 */ /* 0x000fe200078e00ff */
[----:B--2---:R-:W-:-:S04]  /*3500*/  ULEA UR4, UR5, UR4, 0x18 ;  /* 0x0000000405047291 */ /* 0x004fc8000f8ec0ff */
[----:B------:R-:W-:Y:S02]  /*3510*/  UIADD3 UR5, UPT, UPT, UR4, 0x118, URZ ;  /* 0x0000011804057890 */ /* 0x000fe4000fffe0ff */
[----:B------:R-:W-:Y:S02]  /*3520*/  UIADD3 UR8, UPT, UPT, UR4, 0x110, URZ ;  /* 0x0000011004087890 */ /* 0x000fe4000fffe0ff */
[----:B------:R-:W-:-:S12]  /*3530*/  UPRMT UR5, URZ, 0x654, UR5 ;  /* 0x00000654ff057896 */ /* 0x000fd80008000005 */
.L_x_57:
[----:B------:R-:W-:Y:S01]  /*3540*/  SHF.L.U32 R6, R3, 0x1f, RZ ;  /* 0x0000001f03067819 */ /* 0x000fe200000006ff */
[----:B------:R-:W-:Y:S02]  /*3550*/  IMAD.U32 R4, RZ, RZ, UR8 ;  /* 0x00000008ff047e24 */ /* 0x000fe4000f8e00ff */
[----:B------:R-:W-:Y:S01]  /*3560*/  @!P0 IMAD.MOV.U32 R5, RZ, RZ, 0x10 ;  /* 0x00000010ff058424 */ /* 0x000fe200078e00ff */
[----:B------:R-:W2:Y:S02]  /*3570*/  SYNCS.PHASECHK.TRANS64.TRYWAIT P1, [UR4+0x118], R6 ;  /* 0x00011806ff0075a7 */ /* 0x000ea40008021104 */
[----:B------:R-:W-:-:S04]  /*3580*/  PRMT R4, R2, 0x654, R4 ;  /* 0x0000065402047816 */ /* 0x000fc80000000004 */
[----:B------:R-:W-:Y:S01]  /*3590*/  SEL R0, R4, R0, !P0 ;  /* 0x0000000004007207 */ /* 0x000fe20004000000 */
[----:B--2---:R-:W-:Y:S06]  /*35a0*/  @!P1 BRA `(.L_x_55) ;  /* 0x0000005000349947 */ /* 0x004fec0003800000 */
.L_x_153:
[----:B------:R-:W-:Y:S01]  /*35b0*/  UIADD3 UR6, UPT, UPT, UR4, 0x150, URZ ;  /* 0x0000015004067890 */ /* 0x000fe2000fffe0ff */
[----:B------:R3:W-:Y:S01]  /*35c0*/  @!P0 SYNCS.ARRIVE.TRANS64.RED RZ, [R0+URZ], R5 ;  /* 0x0000000500ff89a7 */ /* 0x0007e200080004ff */
[----:B------:R-:W-:Y:S01]  /*35d0*/  UIADD3 UR7, UPT, UPT, UR4, 0x110, URZ ;  /* 0x0000011004077890 */ /* 0x000fe2000fffe0ff */
[----:B------:R-:W-:-:S08]  /*35e0*/  LOP3.LUT R3, R3, 0x1, RZ, 0x3c, !PT ;  /* 0x0000000103037812 */ /* 0x000fd000078e3cff */
[----:B------:R-:W-:Y:S06]  /*35f0*/  UGETNEXTWORKID.BROADCAST [UR6], [UR7] ;  /* 0x00000000060073ca */ /* 0x000fec0008000100 */
[----:B---3--:R-:W-:-:S04]  /*3600*/  SHF.L.U32 R5, R8, 0x1f, RZ ;  /* 0x0000001f08057819 */ /* 0x008fc800000006ff */
[----:B------:R-:W3:Y:S02]  /*3610*/  SYNCS.PHASECHK.TRANS64.TRYWAIT P1, [UR4+0x110], R5 ;  /* 0x00011005ff0075a7 */ /* 0x000ee40008021104 */
[----:B---3--:R-:W-:Y:S05]  /*3620*/  @!P1 BRA `(.L_x_56) ;  /* 0x00000050002c9947 */ /* 0x008fea0003800000 */
.L_x_155:
[----:B--2---:R-:W2:Y:S01]  /*3630*/  LDS.128 R4, [UR4+0x150] ;  /* 0x00015004ff047984 */ /* 0x004ea20008000c00 */
[----:B------:R-:W-:Y:S01]  /*3640*/  LOP3.LUT R8, R8, 0x1, RZ, 0x3c, !PT ;  /* 0x0000000108087812 */ /* 0x000fe200078e3cff */
[----:B------:R-:W-:Y:S01]  /*3650*/  @!PT LDS RZ, [RZ] ;  /* 0x00000000fffff984 */ /* 0x000fe20000000800 */
[----:B------:R-:W-:Y:S01]  /*3660*/  @!PT LDS RZ, [RZ] ;  /* 0x00000000fffff984 */ /* 0x000fe20000000800 */
[----:B------:R-:W-:Y:S01]  /*3670*/  @!PT LDS RZ, [RZ] ;  /* 0x00000000fffff984 */ /* 0x000fe20000000800 */
[----:B------:R-:W-:Y:S01]  /*3680*/  @!PT LDS RZ, [RZ] ;  /* 0x00000000fffff984 */ /* 0x000fe20000000800 */
[----:B------:R3:W-:Y:S06]  /*3690*/  MEMBAR.ALL.CTA ;  /* 0x0000000000007992 */ /* 0x0007ec0000008000 */
[----:B---3--:R-:W3:Y:S02]  /*36a0*/  FENCE.VIEW.ASYNC.S ;  /* 0x00000000000073c6 */ /* 0x008ee40000000000 */
[----:B---3--:R-:W-:Y:S01]  /*36b0*/  SYNCS.ARRIVE.TRANS64.RED.A1T0 RZ, [UR5], RZ ;  /* 0x000000ffffff79a7 */ /* 0x008fe20008100405 */
[----:B--2---:R-:W-:-:S13]  /*36c0*/  LOP3.LUT P1, RZ, R6, 0x1, RZ, 0xc0, !PT ;  /* 0x0000000106ff7812 */ /* 0x004fda000782c0ff */
[----:B------:R-:W-:Y:S05]  /*36d0*/  @P1 BRA `(.L_x_57) ;  /* 0xfffffffc00981947 */ /* 0x000fea000383ffff */
[----:B------:R-:W-:-:S04]  /*36e0*/  SHF.L.U32 R0, R3, 0x1f, RZ ;  /* 0x0000001f03007819 */ /* 0x000fc800000006ff */
[----:B------:R-:W2:Y:S02]  /*36f0*/  SYNCS.PHASECHK.TRANS64 P0, [UR4+0x118], R0 ;  /* 0x00011800ff0075a7 */ /* 0x000ea40008001004 */
[----:B-12---:R-:W-:Y:S05]  /*3700*/  @P0 EXIT ;  /* 0x000000000000094d */ /* 0x006fea0003800000 */
[----:B------:R-:W-:-:S07]  /*3710*/  MOV R0, UR4 ;  /* 0x0000000400007c02 */ /* 0x000fce0008000f00 */
.L_x_58:
[----:B-1----:R-:W-:-:S04]  /*3720*/  SHF.L.U32 R2, R3, 0x1f, RZ ;  /* 0x0000001f03027819 */ /* 0x002fc800000006ff */
[----:B------:R1:W2:Y:S03]  /*3730*/  SYNCS.PHASECHK.TRANS64.TRYWAIT P0, [R0+URZ+0x118], R2 ;  /* 0x00011802000075a7 */ /* 0x0002a600080011ff */
[----:B--2---:R-:W-:Y:S05]  /*3740*/  @!P0 NANOSLEEP.SYNCS 0x989680 ;  /* 0x009896800000895d */ /* 0x004fea0003900000 */
[----:B------:R-:W2:Y:S02]  /*3750*/  @!P0 SYNCS.PHASECHK.TRANS64 P0, [R0+URZ+0x118], R2 ;  /* 0x00011802000085a7 */ /* 0x000ea400080010ff */
[----:B--2---:R-:W-:Y:S05]  /*3760*/  @P0 EXIT ;  /* 0x000000000000094d */ /* 0x004fea0003800000 */
[----:B------:R-:W-:Y:S05]  /*3770*/  BRA `(.L_x_58) ;  /* 0xfffffffc00e87947 */ /* 0x000fea000383ffff */
.L_x_54:
[----:B------:R-:W-:Y:S05]  /*3780*/  BRA.U UP5, `(.L_x_59) ;  /* 0x0000000d05947547 */ /* 0x000fea000b800000 */
[----:B------:R-:W2:Y:S01]  /*3790*/  S2UR UR7, SR_CgaCtaId ;  /* 0x00000000000779c3 */ /* 0x000ea20000008800 */
[----:B------:R-:W-:Y:S01]  /*37a0*/  UMOV UR4, 0x40 ;  /* 0x0000004000047882 */ /* 0x000fe20000000000 */
[----:B------:R-:W-:Y:S01]  /*37b0*/  NOP ;  /* 0x0000000000007918 */ /* 0x000fe20000000000 */
[----:B------:R-:W-:Y:S01]  /*37c0*/  UMOV UR6, 0x400 ;  /* 0x0000040000067882 */ /* 0x000fe20000000000 */
[----:B--2---:R-:W-:Y:S02]  /*37d0*/  ULEA UR5, UR7, UR4, 0x18 ;  /* 0x0000000407057291 */ /* 0x004fe4000f8ec0ff */
[----:B------:R-:W-:-:S07]  /*37e0*/  ULEA UR6, UR7, UR6, 0x18 ;  /* 0x0000000607067291 */ /* 0x000fce000f8ec0ff */
[----:B------:R-:W2:Y:S02]  /*37f0*/  LDS.U8 R2, [UR5+0x1c] ;  /* 0x00001c05ff027984 */ /* 0x000ea40008000000 */
[----:B--2---:R-:W-:-:S13]  /*3800*/  ISETP.NE.AND P0, PT, R2, RZ, PT ;  /* 0x000000ff0200720c */ /* 0x004fda0003f05270 */
[----:B------:R-:W-:Y:S05]  /*3810*/  @P0 BRA `(.L_x_60) ;  /* 0x0000000000580947 */ /* 0x000fea0003800000 */
[----:B------:R-:W-:-:S13]  /*3820*/  ELECT P0, URZ, PT ;  /* 0x0000000000ff782f */ /* 0x000fda0003800000 */
[----:B------:R-:W-:Y:S05]  /*3830*/  @!P0 BRA `(.L_x_61) ;  /* 0x0000000000608947 */ /* 0x000fea0003800000 */
[----:B------:R-:W-:Y:S01]  /*3840*/  UMOV UR4, 0x10 ;  /* 0x0000001000047882 */ /* 0x000fe20000000000 */
[----:B------:R-:W-:Y:S01]  /*3850*/  HFMA2 R2, -RZ, RZ, 0, 5.9604644775390625e-08 ;  /* 0x00000001ff027431 */ /* 0x000fe200000001ff */
[----:B------:R-:W-:-:S03]  /*3860*/  MOV R3, 0xffff ;  /* 0x0000ffff00037802 */ /* 0x000fc60000000f00 */
[----:B------:R-:W-:Y:S04]  /*3870*/  DEPBAR.LE SB2, 0x36 ;  /* 0x0000ad800000791a */ /* 0x000fe80000000000 */
[----:B------:R-:W2:Y:S02]  /*3880*/  UTCATOMSWS.FIND_AND_SET.ALIGN UP0, UR4, UR4 ;  /* 0x00000004000475e3 */ /* 0x000ea40008000800 */
[----:B--2---:R-:W-:Y:S01]  /*3890*/  MOV R4, UR4 ;  /* 0x0000000400047c02 */ /* 0x004fe20008000f00 */
[----:B------:R-:W-:Y:S06]  /*38a0*/  BRA.U UP0, `(.L_x_62) ;  /* 0x0000000100187547 */ /* 0x000fec000b800000 */
.L_x_63:
[----:B------:R-:W-:Y:S05]  /*38b0*/  NANOSLEEP 0x64 ;  /* 0x000000640000795d */ /* 0x000fea0003800000 */
[----:B------:R-:W-:-:S05]  /*38c0*/  UMOV UR4, 0x10 ;  /* 0x0000001000047882 */ /* 0x000fca0000000000 */
[----:B------:R-:W-:Y:S04]  /*38d0*/  DEPBAR.LE SB2, 0x36 ;  /* 0x0000ad800000791a */ /* 0x000fe80000000000 */
[----:B------:R-:W2:Y:S02]  /*38e0*/  UTCATOMSWS.FIND_AND_SET.ALIGN UP0, UR4, UR4 ;  /* 0x00000004000475e3 */ /* 0x000ea40008000800 */
[----:B--2---:R-:W-:Y:S01]  /*38f0*/  MOV R4, UR4 ;  /* 0x0000000400047c02 */ /* 0x004fe20008000f00 */
[----:B------:R-:W-:Y:S05]  /*3900*/  BRA.U !UP0, `(.L_x_63) ;  /* 0xfffffffd08e87547 */ /* 0x000fea000b83ffff */
.L_x_62:
[-C--:B------:R-:W-:Y:S02]  /*3910*/  SHF.L.U32 R3, R3, R4.reuse, RZ ;  /* 0x0000000403037219 */ /* 0x080fe400000006ff */
[----:B------:R-:W-:Y:S01]  /*3920*/  SHF.L.U32 R2, R2, R4, RZ ;  /* 0x0000000402027219 */ /* 0x000fe200000006ff */
[----:B------:R-:W-:Y:S02]  /*3930*/  IMAD.SHL.U32 R4, R4, 0x20, RZ ;  /* 0x0000002004047824 */ /* 0x000fe400078e00ff */
[----:B------:R2:W-:Y:S04]  /*3940*/  ATOMS.OR RZ, [UR5+0x14], R3 ;  /* 0x00001403ffff798c */ /* 0x0005e8000b000005 */
[----:B------:R2:W-:Y:S04]  /*3950*/  ATOMS.OR RZ, [UR5+0x18], R2 ;  /* 0x00001802ffff798c */ /* 0x0005e8000b000005 */
[----:B------:R2:W-:Y:S01]  /*3960*/  STS [UR6+0x160], R4 ;  /* 0x00016004ff007988 */ /* 0x0005e20008000806 */
[----:B------:R-:W-:Y:S05]  /*3970*/  BRA `(.L_x_61) ;  /* 0x0000000000107947 */ /* 0x000fea0003800000 */
.L_x_60:
[----:B------:R-:W-:-:S05]  /*3980*/  MOV R2, 0xffffffff ;  /* 0xffffffff00027802 */ /* 0x000fca0000000f00 */
[----:B------:R2:W-:Y:S02]  /*3990*/  STS [UR6+0x160], R2 ;  /* 0x00016002ff007988 */ /* 0x0005e40008000806 */
[----:B--2---:R-:W-:Y:S02]  /*39a0*/  MOV R2, 0x39c0 ;  /* 0x000039c000027802 */ /* 0x004fe40000000f00 */
[----:B-1---5:R-:W-:Y:S05]  /*39b0*/  CALL.REL.NOINC `($__internal_1_$__cuda_sm10x_tcgen05_guardrail_trap_phase_invalid_during_alloc) ;  /* 0x0000005000c87944 */ /* 0x022fea0003c00000 */
.L_x_61:
[----:B------:R-:W-:Y:S05]  /*39c0*/  WARPSYNC.ALL ;  /* 0x0000000000007948 */ /* 0x000fea0003800000 */
[----:B------:R-:W3:Y:S01]  /*39d0*/  S2UR UR4, SR_CgaCtaId ;  /* 0x00000000000479c3 */ /* 0x000ee20000008800 */
[----:B------:R-:W-:Y:S01]  /*39e0*/  UMOV UR20, 0x400 ;  /* 0x0000040000147882 */ /* 0x000fe20000000000 */
[----:B------:R-:W-:-:S06]  /*39f0*/  NOP ;  /* 0x0000000000007918 */ /* 0x000fcc0000000000 */
[----:B------:R-:W-:Y:S06]  /*3a00*/  BAR.ARV 0x6, 0xa0 ;  /* 0x0182800000007b1d */ /* 0x000fec0000002000 */
[----:B------:R-:W4:Y:S01]  /*3a10*/  LDCU.64 UR6, c[0x0][0x388] ;  /* 0x00007100ff0677ac */ /* 0x000f220008000a00 */
[----:B------:R-:W-:Y:S01]  /*3a20*/  LOP3.LUT R0, R0, 0xffff, RZ, 0xc0, !PT ;  /* 0x0000ffff00007812 */ /* 0x000fe200078ec0ff */
[----:B------:R-:W-:Y:S01]  /*3a30*/  IMAD.MOV.U32 R9, RZ, RZ, 0x1 ;  /* 0x00000001ff097424 */ /* 0x000fe200078e00ff */
[----:B------:R-:W1:Y:S02]  /*3a40*/  LDCU.64 UR8, c[0x0][0x390] ;  /* 0x00007200ff0877ac */ /* 0x000e640008000a00 */
[----:B------:R-:W-:Y:S01]  /*3a50*/  R2UR UR21, R0 ;  /* 0x00000000001572ca */ /* 0x000fe200000e0000 */
[----:B------:R-:W-:-:S02]  /*3a60*/  IMAD.MOV.U32 R8, RZ, RZ, RZ ;  /* 0x000000ffff087224 */ /* 0x000fc400078e00ff */
[----:B--2---:R-:W-:Y:S01]  /*3a70*/  IMAD.MOV.U32 R3, RZ, RZ, RZ ;  /* 0x000000ffff037224 */ /* 0x004fe200078e00ff */
[----:B------:R-:W-:Y:S01]  /*3a80*/  UMOV UR24, URZ ;  /* 0x000000ff00187c82 */ /* 0x000fe20008000000 */
[----:B---3--:R-:W-:Y:S01]  /*3a90*/  ULEA UR20, UR4, UR20, 0x18 ;  /* 0x0000001404147291 */ /* 0x008fe2000f8ec0ff */
[----:B------:R-:W-:Y:S01]  /*3aa0*/  UMOV UR19, URZ ;  /* 0x000000ff00137c82 */ /* 0x000fe20008000000 */
[----:B------:R-:W-:Y:S01]  /*3ab0*/  UMOV UR32, 0x0 ;  /* 0x0000000000207882 */ /* 0x000fe20000000000 */
[----:B------:R-:W-:Y:S01]  /*3ac0*/  UMOV UR33, 0x4100010 ;  /* 0x0410001000217882 */ /* 0x000fe20000000000 */
[----:B------:R-:W-:Y:S01]  /*3ad0*/  UMOV UR30, 0x0 ;  /* 0x00000000001e7882 */ /* 0x000fe20000000000 */
[----:B------:R-:W-:Y:S01]  /*3ae0*/  UMOV UR31, 0x4100010 ;  /* 0x04100010001f7882 */ /* 0x000fe20000000000 */
[----:B------:R-:W-:Y:S01]  /*3af0*/  UMOV UR28, 0x0 ;  /* 0x00000000001c7882 */ /* 0x000fe20000000000 */
[----:B----4-:R-:W-:Y:S02]  /*3b00*/  UIADD3 UR4, UPT, UPT, UR6, 0x3f, URZ ;  /* 0x0000003f06047890 */ /* 0x010fe4000fffe0ff */
[----:B------:R-:W2:Y:S01]  /*3b10*/  LDS R2, [UR20+0x160] ;  /* 0x00016014ff027984 */ /* 0x000ea20008000800 */
[----:B------:R-:W-:Y:S01]  /*3b20*/  UMOV UR29, 0x4100010 ;  /* 0x04100010001d7882 */ /* 0x000fe20000000000 */
[----:B------:R-:W-:Y:S01]  /*3b30*/  UMOV UR26, 0x0 ;  /* 0x00000000001a7882 */ /* 0x000fe20000000000 */
[----:B------:R-:W-:Y:S01]  /*3b40*/  USHF.R.S32.HI UR5, URZ, 0x1f, UR4 ;  /* 0x0000001fff057899 */ /* 0x000fe20008011404 */
[----:B------:R-:W-:-:S03]  /*3b50*/  UMOV UR27, 0x4100010 ;  /* 0x04100010001b7882 */ /* 0x000fc60000000000 */
[----:B------:R-:W-:Y:S02]  /*3b60*/  ULEA.HI UR4, UR5, UR4, URZ, 0x6 ;  /* 0x0000000405047291 */ /* 0x000fe4000f8f30ff */
[----:B------:R-:W-:Y:S02]  /*3b70*/  UIADD3 UR5, UPT, UPT, UR20, 0x3400, URZ ;  /* 0x0000340014057890 */ /* 0x000fe4000fffe0ff */
[----:B------:R-:W-:Y:S02]  /*3b80*/  USHF.R.S32.HI UR4, URZ, 0x6, UR4 ;  /* 0x00000006ff047899 */ /* 0x000fe40008011404 */
[----:B------:R-:W-:Y:S02]  /*3b90*/  USHF.R.U32.HI UR6, URZ, 0x4, UR5 ;  /* 0x00000004ff067899 */ /* 0x000fe40008011605 */
[----:B------:R-:W-:Y:S02]  /*3ba0*/  UIMAD UR4, UR4, UR7, URZ ;  /* 0x00000007040472a4 */ /* 0x000fe4000f8e02ff */
[----:B------:R-:W-:-:S02]  /*3bb0*/  ULOP3.LUT UR6, UR6, 0x3fff, URZ, 0xc0, !UPT ;  /* 0x00003fff06067892 */ /* 0x000fc4000f8ec0ff */
[----:B-1----:R-:W-:Y:S02]  /*3bc0*/  UIMAD UR4, UR4, UR8, URZ ;  /* 0x00000008040472a4 */ /* 0x002fe4000f8e02ff */
[----:B------:R-:W-:Y:S02]  /*3bd0*/  ULOP3.LUT UR22, UR6, 0x10000, URZ, 0xfc, !UPT ;  /* 0x0001000006167892 */ /* 0x000fe4000f8efcff */
[----:B------:R-:W-:Y:S02]  /*3be0*/  UIMAD UR9, UR4, UR9, URZ ;  /* 0x00000009040972a4 */ /* 0x000fe4000f8e02ff */
[----:B------:R-:W-:Y:S02]  /*3bf0*/  UIADD3 UR4, UPT, UPT, UR20, 0x1d400, URZ ;  /* 0x0001d40014047890 */ /* 0x000fe4000fffe0ff */
[----:B------:R-:W-:Y:S02]  /*3c00*/  UIADD3 UR35, UPT, UPT, UR9, -0x1, URZ ;  /* 0xffffffff09237890 */ /* 0x000fe4000fffe0ff */
[----:B------:R-:W-:-:S02]  /*3c10*/  USHF.R.U32.HI UR5, URZ, 0x4, UR4 ;  /* 0x00000004ff057899 */ /* 0x000fc40008011604 */
[----:B------:R-:W-:Y:S02]  /*3c20*/  UIADD3 UR4, UPT, UPT, UR20, 0x118, URZ ;  /* 0x0000011814047890 */ /* 0x000fe4000fffe0ff */
[----:B------:R-:W-:Y:S02]  /*3c30*/  ULOP3.LUT UR5, UR5, 0x3fff, URZ, 0xc0, !UPT ;  /* 0x00003fff05057892 */ /* 0x000fe4000f8ec0ff */
[----:B------:R-:W-:Y:S02]  /*3c40*/  UPRMT UR34, URZ, 0x654, UR4 ;  /* 0x00000654ff227896 */ /* 0x000fe40008000004 */
[----:B------:R-:W-:Y:S02]  /*3c50*/  ULOP3.LUT UR23, UR5, 0x10000, URZ, 0xfc, !UPT ;  /* 0x0001000005177892 */ /* 0x000fe4000f8efcff */
[----:B------:R-:W-:Y:S01]  /*3c60*/  UISETP.GE.AND UP3, UPT, UR9, 0x1, UPT ;  /* 0x000000010900788c */ /* 0x000fe2000bf66270 */
[C---:B--2---:R-:W-:Y:S01]  /*3c70*/  VIADD R5, R2.reuse, 0x40 ;  /* 0x0000004002057836 */ /* 0x044fe20000000000 */
[----:B------:R-:W-:-:S04]  /*3c80*/  LOP3.LUT R4, R2, 0xffff, RZ, 0xc0, !PT ;  /* 0x0000ffff02047812 */ /* 0x000fc800078ec0ff */
[----:B------:R-:W-:-:S05]  /*3c90*/  LOP3.LUT R5, R5, 0xffff, RZ, 0xc0, !PT ;  /* 0x0000ffff05057812 */ /* 0x000fca00078ec0ff */
[----:B------:R1:W-:Y:S02]  /*3ca0*/  STL.64 [R1], R4 ;  /* 0x0000000401007387 */ /* 0x0003e40000100a00 */
.L_x_70:
[----:B-1----:R-:W-:-:S04]  /*3cb0*/  SHF.L.U32 R4, R8, 0x1f, RZ ;  /* 0x0000001f08047819 */ /* 0x002fc800000006ff */
[----:B------:R-:W1:Y:S02]  /*3cc0*/  SYNCS.PHASECHK.TRANS64.TRYWAIT P0, [UR20+0x110], R4 ;  /* 0x00011004ff0075a7 */ /* 0x000e640008001114 */
[----:B-12-4-:R-:W-:Y:S05]  /*3cd0*/  @!P0 BRA `(.L_x_64) ;  /* 0x0000004800988947 */ /* 0x016fea0003800000 */
.L_x_157:
[----:B-1----:R-:W1:Y:S01]  /*3ce0*/  LDS.128 R4, [UR20+0x150] ;  /* 0x00015014ff047984 */ /* 0x002e620008000c00 */
[----:B------:R-:W-:Y:S01]  /*3cf0*/  ULEA UR25, UR24, UR20, 0x3 ;  /* 0x0000001418197291 */ /* 0x000fe2000f8e18ff */
[----:B------:R-:W-:Y:S01]  /*3d00*/  SHF.L.U32 R0, R9, 0x1f, RZ ;  /* 0x0000001f09007819 */ /* 0x000fe200000006ff */
[----:B------:R-:W-:Y:S01]  /*3d10*/  @!PT LDS RZ, [RZ] ;  /* 0x00000000fffff984 */ /* 0x000fe20000000800 */
[----:B------:R-:W-:Y:S01]  /*3d20*/  @!PT LDS RZ, [RZ] ;  /* 0x00000000fffff984 */ /* 0x000fe20000000800 */
[----:B------:R-:W-:Y:S01]  /*3d30*/  @!PT LDS RZ, [RZ] ;  /* 0x00000000fffff984 */ /* 0x000fe20000000800 */
[----:B------:R-:W-:Y:S01]  /*3d40*/  @!PT LDS RZ, [RZ] ;  /* 0x00000000fffff984 */ /* 0x000fe20000000800 */
[----:B------:R2:W-:Y:S06]  /*3d50*/  MEMBAR.ALL.CTA ;  /* 0x0000000000007992 */ /* 0x0005ec0000008000 */
[----:B--2---:R-:W2:Y:S02]  /*3d60*/  FENCE.VIEW.ASYNC.S ;  /* 0x00000000000073c6 */ /* 0x004ea40000000000 */
[----:B--2---:R-:W-:Y:S01]  /*3d70*/  SYNCS.ARRIVE.TRANS64.RED.A1T0 RZ, [UR34], RZ ;  /* 0x000000ffffff79a7 */ /* 0x004fe20008100422 */
[----:B------:R-:W2:Y:S01]  /*3d80*/  SYNCS.PHASECHK.TRANS64.TRYWAIT P0, [UR25+0x130], R0 ;  /* 0x00013000ff0075a7 */ /* 0x000ea20008001119 */
[----:B-1----:R-:W-:Y:S01]  /*3d90*/  LOP3.LUT P3, RZ, R6, 0x1, RZ, 0xc0, !PT ;  /* 0x0000000106ff7812 */ /* 0x002fe2000786c0ff */
[----:B--2---:R-:W-:-:S12]  /*3da0*/  @!P0 BRA `(.L_x_65) ;  /* 0x00000048007c8947 */ /* 0x004fd80003800000 */
.L_x_159:
[----:B------:R-:W-:Y:S05]  /*3db0*/  BRA.U !UP3, `(.L_x_66) ;  /* 0x000000010bf87547 */ /* 0x000fea000b800000 */
[----:B-1----:R-:W-:Y:S01]  /*3dc0*/  IMAD.U32 R0, RZ, RZ, UR24 ;  /* 0x00000018ff007e24 */ /* 0x002fe2000f8e00ff */
[----:B------:R-:W-:-:S04]  /*3dd0*/  ULEA UR4, UR19, UR20, 0x3 ;  /* 0x0000001413047291 */ /* 0x000fc8000f8e18ff */
[----:B------:R-:W-:-:S05]  /*3de0*/  LEA R0, R0, R1, 0x2 ;  /* 0x0000000100007211 */ /* 0x000fca00078e10ff */
[----:B------:R1:W5:Y:S01]  /*3df0*/  LDL R4, [R0] ;  /* 0x0000000000047983 */ /* 0x0003620000100800 */
[----:B------:R-:W-:Y:S01]  /*3e00*/  UPLOP3.LUT UP2, UPT, UPT, UPT, UPT, 0x40, 0x4 ;  /* 0x000000000004789c */ /* 0x000fe20003f4e870 */
[----:B------:R-:W-:Y:S01]  /*3e10*/  UMOV UR17, UR35 ;  /* 0x0000002300117c82 */ /* 0x000fe20008000000 */
[----:B-1----:R-:W-:-:S04]  /*3e20*/  SHF.L.U32 R0, R3, 0x1f, RZ ;  /* 0x0000001f03007819 */ /* 0x002fc800000006ff */
[----:B------:R1:W2:Y:S01]  /*3e30*/  SYNCS.PHASECHK.TRANS64.TRYWAIT P2, [UR4], R0 ;  /* 0x00000000ff0075a7 */ /* 0x0002a20008041104 */
[----:B------:R-:W-:-:S05]  /*3e40*/  UMOV UR4, UR19 ;  /* 0x0000001300047c82 */ /* 0x000fca0008000000 */
.L_x_69:
[----:B------:R-:W-:Y:S01]  /*3e50*/  ULEA UR18, UR4, UR20, 0x3 ;  /* 0x0000001404127291 */ /* 0x000fe2000f8e18ff */
[----:B--234-:R-:W-:Y:S11]  /*3e60*/  @P2 BRA `(.L_x_67) ;  /* 0x00000000000c2947 */ /* 0x01cff60003800000 */
[----:B------:R-:W-:Y:S04]  /*3e70*/  SHF.L.U32 R5, R3, 0x1f, RZ ;  /* 0x0000001f03057819 */ /* 0x000fe800000006ff */
[----:B------:R-:W2:Y:S02]  /*3e80*/  SYNCS.PHASECHK.TRANS64.TRYWAIT P0, [UR18], R5 ;  /* 0x00000005ff0075a7 */ /* 0x000ea40008001112 */
[----:B--2---:R-:W-:Y:S05]  /*3e90*/  @!P0 BRA `(.L_x_68) ;  /* 0x0000004800588947 */ /* 0x004fea0003800000 */
.L_x_67:
[----:B------:R-:W-:Y:S01]  /*3ea0*/  UISETP.NE.AND UP0, UPT, UR17, URZ, UPT ;  /* 0x000000ff1100728c */ /* 0x000fe2000bf05270 */
[----:B------:R-:W-:Y:S01]  /*3eb0*/  PLOP3.LUT P2, PT, PT, PT, PT, 0x80, 0x8 ;  /* 0x000000000008781c */ /* 0x000fe20003f4f070 */
[----:B------:R-:W-:Y:S01]  /*3ec0*/  UIADD3 UR5, UPT, UPT, UR4, 0x1, URZ ;  /* 0x0000000104057890 */ /* 0x000fe2000fffe0ff */
[----:B------:R-:W-:Y:S11]  /*3ed0*/  ELECT P1, URZ, PT ;  /* 0x0000000000ff782f */ /* 0x000ff60003820000 */
[----:B------:R-:W-:Y:S02]  /*3ee0*/  @!UPT UIADD3 URZ, UPT, UPT, URZ, URZ, URZ ;  /* 0x000000fffffff290 */ /* 0x000fe4000fffe0ff */
[C---:B-----5:R-:W-:Y:S01]  /*3ef0*/  @P1 R2UR.BROADCAST UR8, R4.reuse ;  /* 0x00000000040812ca */ /* 0x060fe200008e0000 */
[----:B------:R-:W-:Y:S01]  /*3f00*/  UISETP.NE.AND UP1, UPT, UR5, 0xd, UPT ;  /* 0x0000000d0500788c */ /* 0x000fe2000bf25270 */
[----:B------:R-:W-:Y:S01]  /*3f10*/  PLOP3.LUT P0, PT, PT, PT, UP0, 0x80, 0x8 ;  /* 0x000000000008781c */ /* 0x000fe20003f0f008 */
[----:B------:R-:W-:Y:S02]  /*3f20*/  ULEA UR10, UR4, UR23, 0x9 ;  /* 0x00000017040a7291 */ /* 0x000fe4000f8e48ff */
[----:B------:R-:W-:Y:S02]  /*3f30*/  USEL UR6, URZ, 0x1, UP1 ;  /* 0x00000001ff067887 */ /* 0x000fe40008800000 */
[----:B------:R-:W-:Y:S02]  /*3f40*/  USEL UR19, UR5, URZ, UP1 ;  /* 0x000000ff05137287 */ /* 0x000fe40008800000 */
[----:B------:R-:W-:Y:S02]  /*3f50*/  ULEA UR14, UR4, UR22, 0x9 ;  /* 0x00000016040e7291 */ /* 0x000fe4000f8e48ff */
[----:B------:R-:W-:Y:S01]  /*3f60*/  @UP0 ULEA UR5, UR19, UR20, 0x3 ;  /* 0x0000001413050291 */ /* 0x000fe2000f8e18ff */
[----:B------:R-:W-:Y:S01]  /*3f70*/  LOP3.LUT R3, R3, UR6, RZ, 0x3c, !PT ;  /* 0x0000000603037c12 */ /* 0x000fe2000f8e3cff */
[----:B------:R-:W-:Y:S02]  /*3f80*/  UIADD3 UR6, UPT, UPT, UR10, 0x2, URZ ;  /* 0x000000020a067890 */ /* 0x000fe4000fffe0ff */
[----:B------:R-:W-:Y:S01]  /*3f90*/  UIADD3 UR4, UPT, UPT, UR14, 0x2, URZ ;  /* 0x000000020e047890 */ /* 0x000fe2000fffe0ff */
[----:B-1----:R-:W-:Y:S01]  /*3fa0*/  @P0 SHF.L.U32 R0, R3, 0x1f, RZ ;  /* 0x0000001f03000819 */ /* 0x002fe200000006ff */
[----:B------:R-:W-:Y:S01]  /*3fb0*/  UIADD3 UR12, UPT, UPT, UR10, 0x4, URZ ;  /* 0x000000040a0c7890 */ /* 0x000fe2000fffe0ff */
[----:B------:R-:W-:Y:S02]  /*3fc0*/  UMOV UR11, 0x40004040 ;  /* 0x40004040000b7882 */ /* 0x000fe40000000000 */
[----:B------:R3:W4:Y:S01]  /*3fd0*/  @P0 SYNCS.PHASECHK.TRANS64.TRYWAIT P2, [UR5], R0 ;  /* 0x00000000ff0005a7 */ /* 0x0007220008041105 */
[----:B------:R-:W-:Y:S11]  /*3fe0*/  ELECT P0, URZ, PT ;  /* 0x0000000000ff782f */ /* 0x000ff60003800000 */
[----:B------:R-:W-:Y:S02]  /*3ff0*/  @!UPT UIADD3 URZ, UPT, UPT, URZ, URZ, URZ ;  /* 0x000000fffffff290 */ /* 0x000fe4000fffe0ff */
[C---:B------:R-:W-:Y:S02]  /*4000*/  @P0 R2UR.BROADCAST UR16, R4.reuse ;  /* 0x00000000041002ca */ /* 0x040fe400008e0000 */
[----:B------:R-:W-:Y:S01]  /*4010*/  ELECT P0, URZ, PT ;  /* 0x0000000000ff782f */ /* 0x000fe20003800000 */
[----:B------:R-:W-:Y:S01]  /*4020*/  UMOV UR15, 0x40004040 ;  /* 0x40004040000f7882 */ /* 0x000fe20000000000 */
[----:B------:R-:W-:Y:S01]  /*4030*/  UMOV UR7, 0x40004040 ;  /* 0x4000404000077882 */ /* 0x000fe20000000000 */
[----:B------:R1:W-:Y:S01]  /*4040*/  UTCHMMA gdesc[UR14], gdesc[UR10], tmem[UR8], tmem[UR32], idesc[UR33], UP2 ;  /* 0x00ff200a0e0075ea */ /* 0x0003e20009000008 */
[----:B------:R-:W-:Y:S01]  /*4050*/  UPLOP3.LUT UP2, UPT, UPT, UPT, UPT, 0x80, 0x8 ;  /* 0x000000000008789c */ /* 0x000fe20003f4f070 */
[----:B------:R-:W-:Y:S01]  /*4060*/  UMOV UR5, 0x40004040 ;  /* 0x4000404000057882 */ /* 0x000fe20000000000 */
[----:B------:R-:W-:Y:S01]  /*4070*/  UMOV UR13, 0x40004040 ;  /* 0x40004040000d7882 */ /* 0x000fe20000000000 */
[----:B------:R-:W-:Y:S04]  /*4080*/  UMOV UR9, 0x40004040 ;  /* 0x4000404000097882 */ /* 0x000fe80000000000 */
[----:B------:R2:W-:Y:S01]  /*4090*/  UTCHMMA gdesc[UR4], gdesc[UR6], tmem[UR16], tmem[UR30], idesc[UR31], UPT ;  /* 0x00ff1e06040075ea */ /* 0x0005e2000b800010 */
[----:B-1----:R-:W-:Y:S01]  /*40a0*/  UIADD3 UR8, UPT, UPT, UR14, 0x4, URZ ;  /* 0x000000040e087890 */ /* 0x002fe2000fffe0ff */
[C---:B------:R-:W-:Y:S02]  /*40b0*/  @P0 R2UR.BROADCAST UR15, R4.reuse ;  /* 0x00000000040f02ca */ /* 0x040fe400008e0000 */
[----:B------:R-:W-:Y:S01]  /*40c0*/  ELECT P0, URZ, PT ;  /* 0x0000000000ff782f */ /* 0x000fe20003800000 */
[----:B------:R-:W-:Y:S02]  /*40d0*/  UIADD3 UR10, UPT, UPT, UR10, 0x6, URZ ;  /* 0x000000060a0a7890 */ /* 0x000fe4000fffe0ff */
[----:B--2---:R-:W-:Y:S10]  /*40e0*/  UIADD3 UR6, UPT, UPT, UR14, 0x6, URZ ;  /* 0x000000060e067890 */ /* 0x004ff4000fffe0ff */
[----:B------:R-:W-:Y:S01]  /*40f0*/  @P0 R2UR.BROADCAST UR14, R4 ;  /* 0x00000000040e02ca */ /* 0x000fe200008e0000 */
[----:B------:R-:W-:Y:S02]  /*4100*/  UIADD3 UR5, UPT, UPT, UR18, 0x68, URZ ;  /* 0x0000006812057890 */ /* 0x000fe4000fffe0ff */
[----:B------:R-:W-:Y:S01]  /*4110*/  UIADD3 UR4, UPT, UPT, UR17, 0x1, URZ ;  /* 0x0000000111047890 */ /* 0x000fe2000fffe0ff */
[----:B------:R1:W-:Y:S03]  /*4120*/  UTCHMMA gdesc[UR8], gdesc[UR12], tmem[UR15], tmem[UR28], idesc[UR29], UPT ;  /* 0x00ff1c0c080075ea */ /* 0x0003e6000b80000f */
[----:B------:R-:W-:Y:S03]  /*4130*/  UISETP.GT.U32.AND UP0, UPT, UR4, 0x1, UPT ;  /* 0x000000010400788c */ /* 0x000fe6000bf04070 */
[----:B------:R-:W-:Y:S03]  /*4140*/  UMOV UR4, UR19 ;  /* 0x0000001300047c82 */ /* 0x000fe60008000000 */
[----:B------:R3:W-:Y:S01]  /*4150*/  UTCHMMA gdesc[UR6], gdesc[UR10], tmem[UR14], tmem[UR26], idesc[UR27], UPT ;  /* 0x00ff1a0a060075ea */ /* 0x0007e2000b80000e */
[----:B------:R3:W-:Y:S01]  /*4160*/  UTCBAR.MULTICAST [UR5], URZ, UR21 ;  /* 0x000000ff050073e9 */ /* 0x0007e20008000815 */
[----:B-1----:R-:W-:Y:S07]  /*4170*/  UIADD3 UR8, UPT, UPT, UR17, -0x1, URZ ;  /* 0xffffffff11087890 */ /* 0x002fee000fffe0ff */
[----:B------:R-:W-:Y:S01]  /*4180*/  UMOV UR17, UR8 ;  /* 0x0000000800117c82 */ /* 0x000fe20008000000 */
[----:B------:R-:W-:Y:S05]  /*4190*/  BRA.U UP0, `(.L_x_69) ;  /* 0xfffffffd002c7547 */ /* 0x000fea000b83ffff */
.L_x_66:
[----:B------:R-:W-:Y:S01]  /*41a0*/  UIADD3 UR4, UPT, UPT, UR24, 0x1, URZ ;  /* 0x0000000118047890 */ /* 0x000fe2000fffe0ff */
[----:B------:R-:W-:Y:S01]  /*41b0*/  LOP3.LUT R8, R8, 0x1, RZ, 0x3c, !PT ;  /* 0x0000000108087812 */ /* 0x000fe200078e3cff */
[----:B---3--:R-:W-:Y:S02]  /*41c0*/  UIADD3 UR5, UPT, UPT, UR25, 0x120, URZ ;  /* 0x0000012019057890 */ /* 0x008fe4000fffe0ff */
[----:B------:R-:W-:-:S04]  /*41d0*/  UISETP.NE.AND UP0, UPT, UR4, 0x2, UPT ;  /* 0x000000020400788c */ /* 0x000fc8000bf05270 */
[----:B------:R-:W-:Y:S02]  /*41e0*/  USEL UR6, URZ, 0x1, UP0 ;  /* 0x00000001ff067887 */ /* 0x000fe40008000000 */
[----:B------:R-:W-:Y:S01]  /*41f0*/  USEL UR24, UR4, URZ, UP0 ;  /* 0x000000ff04187287 */ /* 0x000fe20008000000 */
[----:B------:R2:W-:Y:S03]  /*4200*/  UTCBAR [UR5], URZ ;  /* 0x000000ff050073e9 */ /* 0x0005e600080000ff */
[----:B------:R-:W-:Y:S01]  /*4210*/  LOP3.LUT R9, R9, UR6, RZ, 0x3c, !PT ;  /* 0x0000000609097c12 */ /* 0x000fe2000f8e3cff */
[----:B------:R-:W-:Y:S07]  /*4220*/  @P3 BRA `(.L_x_70) ;  /* 0xfffffff800a03947 */ /* 0x000fee000383ffff */
[----:B------:R-:W3:Y:S01]  /*4230*/  S2UR UR6, SR_CgaCtaId ;  /* 0x00000000000679c3 */ /* 0x000ee20000008800 */
[----:B------:R-:W-:Y:S01]  /*4240*/  ELECT P0, URZ, PT ;  /* 0x0000000000ff782f */ /* 0x000fe20003800000 */
[----:B-1----:R-:W-:Y:S01]  /*4250*/  IMAD.MOV.U32 R0, RZ, RZ, 0x1 ;  /* 0x00000001ff007424 */ /* 0x002fe200078e00ff */
[----:B------:R-:W-:Y:S01]  /*4260*/  UIADD3 UR20, UPT, UPT, UR20, 0x130, URZ ;  /* 0x0000013014147890 */ /* 0x000fe2000fffe0ff */
[----:B------:R-:W-:Y:S01]  /*4270*/  SHF.L.U32 R3, R9, 0x1f, RZ ;  /* 0x0000001f09037819 */ /* 0x000fe200000006ff */
[----:B------:R-:W-:-:S03]  /*4280*/  UMOV UR4, 0x40 ;  /* 0x0000004000047882 */ /* 0x000fc60000000000 */
[----:B------:R-:W-:Y:S01]  /*4290*/  UVIRTCOUNT.DEALLOC.SMPOOL 0x80 ;  /* 0x000000800000784c */ /* 0x000fe20000000000 */
[----:B---3--:R-:W-:Y:S02]  /*42a0*/  ULEA UR6, UR6, UR4, 0x18 ;  /* 0x0000000406067291 */ /* 0x008fe4000f8ec0ff */
[----:B------:R-:W-:-:S07]  /*42b0*/  ULEA UR4, UR24, UR20, 0x3 ;  /* 0x0000001418047291 */ /* 0x000fce000f8e18ff */
[----:B------:R1:W-:Y:S02]  /*42c0*/  @P0 STS.U8 [UR6+0x1c], R0 ;  /* 0x00001c00ff000988 */ /* 0x0003e40008000006 */
[----:B------:R-:W3:Y:S02]  /*42d0*/  SYNCS.PHASECHK.TRANS64.TRYWAIT P0, [UR4], R3 ;  /* 0x00000003ff0075a7 */ /* 0x000ee40008001104 */
[----:B-1-3--:R-:W-:Y:S05]  /*42e0*/  @!P0 BRA `(.L_x_71) ;  /* 0x00000044005c8947 */ /* 0x00afea0003800000 */
.L_x_162:
[----:B------:R-:W-:-:S04]  /*42f0*/  UIADD3 UR4, UPT, UPT, UR24, 0x1, URZ ;  /* 0x0000000118047890 */ /* 0x000fc8000fffe0ff */
[----:B------:R-:W-:-:S04]  /*4300*/  UISETP.NE.AND UP0, UPT, UR4, 0x2, UPT ;  /* 0x000000020400788c */ /* 0x000fc8000bf05270 */
[----:B--2---:R-:W-:Y:S02]  /*4310*/  USEL UR5, URZ, 0x1, UP0 ;  /* 0x00000001ff057887 */ /* 0x004fe40008000000 */
[----:B------:R-:W-:-:S04]  /*4320*/  USEL UR4, UR4, URZ, UP0 ;  /* 0x000000ff04047287 */ /* 0x000fc80008000000 */
[----:B------:R-:W-:Y:S01]  /*4330*/  ULEA UR4, UR4, UR20, 0x3 ;  /* 0x0000001404047291 */ /* 0x000fe2000f8e18ff */
[----:B-1----:R-:W-:-:S04]  /*4340*/  LOP3.LUT R3, R9, UR5, RZ, 0x3c, !PT ;  /* 0x0000000509037c12 */ /* 0x002fc8000f8e3cff */
[----:B------:R-:W-:-:S04]  /*4350*/  SHF.L.U32 R3, R3, 0x1f, RZ ;  /* 0x0000001f03037819 */ /* 0x000fc800000006ff */
[----:B------:R-:W1:Y:S02]  /*4360*/  SYNCS.PHASECHK.TRANS64.TRYWAIT P0, [UR4], R3 ;  /* 0x00000003ff0075a7 */ /* 0x000e640008001104 */
[----:B-1----:R-:W-:Y:S05]  /*4370*/  @!P0 BRA `(.L_x_72) ;  /* 0x0000004400508947 */ /* 0x002fea0003800000 */
.L_x_164:
[----:B------:R-:W-:Y:S01]  /*4380*/  NOP ;  /* 0x0000000000007918 */ /* 0x000fe20000000000 */
[----:B-1----:R-:W1:Y:S01]  /*4390*/  LDS R0, [UR6+0x14] ;  /* 0x00001406ff007984 */ /* 0x002e620008000800 */
[----:B------:R-:W-:Y:S01]  /*43a0*/  LOP3.LUT R3, R2, 0xffff, RZ, 0xc0, !PT ;  /* 0x0000ffff02037812 */ /* 0x000fe200078ec0ff */
[----:B------:R-:W-:-:S03]  /*43b0*/  IMAD.MOV.U32 R2, RZ, RZ, 0xffff ;  /* 0x0000ffffff027424 */ /* 0x000fc600078e00ff */
[----:B------:R-:W-:-:S04]  /*43c0*/  SHF.R.U32.HI R3, RZ, 0x5, R3 ;  /* 0x00000005ff037819 */ /* 0x000fc80000011603 */
[----:B------:R-:W-:-:S04]  /*43d0*/  SHF.L.U32 R2, R2, R3, RZ ;  /* 0x0000000302027219 */ /* 0x000fc800000006ff */
[----:B-1----:R-:W-:-:S04]  /*43e0*/  LOP3.LUT R0, R0, R2, RZ, 0xc0, !PT ;  /* 0x0000000200007212 */ /* 0x002fc800078ec0ff */
[----:B------:R-:W-:Y:S01]  /*43f0*/  ISETP.NE.AND P0, PT, R0, R2, PT ;  /* 0x000000020000720c */ /* 0x000fe20003f05270 */
[----:B------:R-:W-:-:S05]  /*4400*/  IMAD.MOV.U32 R0, RZ, RZ, 0x1 ;  /* 0x00000001ff007424 */ /* 0x000fca00078e00ff */
[----:B------:R-:W-:-:S07]  /*4410*/  SHF.L.U32 R0, R0, R3, RZ ;  /* 0x0000000300007219 */ /* 0x000fce00000006ff */
[----:B------:R-:W-:Y:S05]  /*4420*/  @P0 BRA `(.L_x_73) ;  /* 0x00000000005c0947 */ /* 0x000fea0003800000 */
[----:B------:R-:W1:Y:S02]  /*4430*/  LDS R3, [UR6+0x18] ;  /* 0x00001806ff037984 */ /* 0x000e640008000800 */
[----:B-1----:R-:W-:-:S04]  /*4440*/  LOP3.LUT R3, R3, R0, RZ, 0xc0, !PT ;  /* 0x0000000003037212 */ /* 0x002fc800078ec0ff */
[----:B------:R-:W-:-:S13]  /*4450*/  ISETP.NE.AND P0, PT, R3, R0, PT ;  /* 0x000000000300720c */ /* 0x000fda0003f05270 */
[----:B------:R-:W-:Y:S05]  /*4460*/  @P0 BRA `(.L_x_74) ;  /* 0x0000000000400947 */ /* 0x000fea0003800000 */
[----:B------:R-:W-:Y:S01]  /*4470*/  R2UR UR4, R2 ;  /* 0x00000000020472ca */ /* 0x000fe200000e0000 */
[----:B------:R-:W1:Y:S01]  /*4480*/  S2R R3, SR_LANEID ;  /* 0x0000000000037919 */ /* 0x000e620000000000 */
[----:B------:R-:W-:-:S04]  /*4490*/  LOP3.LUT R0, RZ, R0, RZ, 0x33, !PT ;  /* 0x00000000ff007212 */ /* 0x000fc800078e33ff */
[----:B------:R-:W2:Y:S07]  /*44a0*/  REDUX UR7, R0 ;  /* 0x00000000000773c4 */ /* 0x000eae0000000000 */
[----:B------:R-:W-:-:S03]  /*44b0*/  ULOP3.LUT UR5, URZ, UR4, URZ, 0x33, !UPT ;  /* 0x00000004ff057292 */ /* 0x000fc6000f8e33ff */
[----:B------:R-:W-:Y:S02]  /*44c0*/  VOTEU.ANY UR4, UPT, PT ;  /* 0x0000000000047886 */ /* 0x000fe400038e0100 */
[----:B------:R-:W-:Y:S01]  /*44d0*/  UFLO.U32 UR4, UR4 ;  /* 0x00000004000472bd */ /* 0x000fe200080e0000 */
[----:B------:R-:W-:-:S04]  /*44e0*/  IMAD.U32 R2, RZ, RZ, UR5 ;  /* 0x00000005ff027e24 */ /* 0x000fc8000f8e00ff */
[----:B------:R-:W3:Y:S02]  /*44f0*/  REDUX UR8, R2 ;  /* 0x00000000020873c4 */ /* 0x000ee40000000000 */
[----:B------:R1:W-:Y:S01]  /*4500*/  UTCATOMSWS.AND URZ, UR5 ;  /* 0x0000000500ff79e3 */ /* 0x0003e20008000000 */
[----:B--2---:R-:W-:Y:S01]  /*4510*/  IMAD.U32 R0, RZ, RZ, UR7 ;  /* 0x00000007ff007e24 */ /* 0x004fe2000f8e00ff */
[----:B-1----:R-:W-:Y:S01]  /*4520*/  ISETP.EQ.U32.AND P0, PT, R3, UR4, PT ;  /* 0x0000000403007c0c */ /* 0x002fe2000bf02070 */
[----:B---3--:R-:W-:-:S12]  /*4530*/  IMAD.U32 R2, RZ, RZ, UR8 ;  /* 0x00000008ff027e24 */ /* 0x008fd8000f8e00ff */
[----:B------:R1:W-:Y:S04]  /*4540*/  @P0 ATOMS.AND RZ, [UR6+0x14], R2 ;  /* 0x00001402ffff098c */ /* 0x0003e8000a800006 */
[----:B------:R1:W-:Y:S01]  /*4550*/  @P0 ATOMS.AND RZ, [UR6+0x18], R0 ;  /* 0x00001800ffff098c */ /* 0x0003e2000a800006 */
[----:B------:R-:W-:Y:S05]  /*4560*/  BRA `(.L_x_75) ;  /* 0x0000000000147947 */ /* 0x000fea0003800000 */
.L_x_74:
[----:B------:R-:W-:Y:S02]  /*4570*/  MOV R2, 0x4590 ;  /* 0x0000459000027802 */ /* 0x000fe40000000f00 */
[----:B----45:R-:W-:Y:S05]  /*4580*/  CALL.REL.NOINC `($__internal_0_$__cuda_sm10x_tcgen05_guardrail_trap_col_being_dealloced_not_returned_by_alloc) ;  /* 0x0000004400c87944 */ /* 0x030fea0003c00000 */
[----:B------:R-:W-:Y:S05]  /*4590*/  BRA `(.L_x_75) ;  /* 0x0000000000087947 */ /* 0x000fea0003800000 */
.L_x_73:
[----:B------:R-:W-:Y:S02]  /*45a0*/  MOV R2, 0x45c0 ;  /* 0x000045c000027802 */ /* 0x000fe40000000f00 */
[----:B----45:R-:W-:Y:S05]  /*45b0*/  CALL.REL.NOINC `($__internal_2_$__cuda_sm10x_tcgen05_guardrail_trap_unallocated_columns_being_dealloced) ;  /* 0x0000004400d47944 */ /* 0x030fea0003c00000 */
.L_x_75:
[----:B------:R-:W-:Y:S01]  /*45c0*/  NOP ;  /* 0x0000000000007918 */ /* 0x000fe20000000000 */
[----:B------:R-:W-:Y:S05]  /*45d0*/  EXIT ;  /* 0x000000000000794d */ /* 0x000fea0003800000 */
.L_x_59:
[----:B------:R-:W-:-:S09]  /*45e0*/  UISETP.NE.OR UP0, UPT, UR18, 0x3, !UP3 ;  /* 0x000000031200788c */ /* 0x000fd2000df05670 */
[----:B------:R-:W-:Y:S05]  /*45f0*/  BRA.U UP0, `(.L_x_76) ;  /* 0x0000001100847547 */ /* 0x000fea000b800000 */
[----:B------:R-:W2:Y:S01]  /*4600*/  LDCU.64 UR4, c[0x0][0x988] ;  /* 0x00013100ff0477ac */ /* 0x000ea20008000a00 */
[----:B------:R-:W3:Y:S01]  /*4610*/  S2UR UR6, SR_CgaCtaId ;  /* 0x00000000000679c3 */ /* 0x000ee20000008800 */
[----:B------:R-:W-:Y:S01]  /*4620*/  HFMA2 R10, -RZ, RZ, 0, 5.9604644775390625e-08 ;  /* 0x00000001ff0a7431 */ /* 0x000fe200000001ff */
[----:B------:R-:W-:Y:S01]  /*4630*/  MOV R9, RZ ;  /* 0x000000ff00097202 */ /* 0x000fe20000000f00 */
[----:B------:R-:W4:Y:S01]  /*4640*/  LDCU UR30, c[0x0][0x370] ;  /* 0x00006e00ff1e77ac */ /* 0x000f220008000800 */
[----:B------:R-:W-:Y:S01]  /*4650*/  HFMA2 R3, -RZ, RZ, 0, 0.00048828125 ;  /* 0x00001000ff037431 */ /* 0x000fe200000001ff */
[----:B------:R-:W1:Y:S03]  /*4660*/  LDCU.128 UR32, c[0x0][0xc10] ;  /* 0x00018200ff2077ac */ /* 0x000e660008000c00 */
[----:B------:R-:W4:Y:S01]  /*4670*/  LDC.64 R12, c[0x0][0x348] ;  /* 0x0000d200ff0c7b82 */ /* 0x000f220000000a00 */
[----:B------:R-:W1:Y:S01]  /*4680*/  LDCU UR27, c[0x0][0x374] ;  /* 0x00006e80ff1b77ac */ /* 0x000e620008000800 */
[----:B------:R-:W4:Y:S01]  /*4690*/  LDCU.64 UR28, c[0x0][0x990] ;  /* 0x00013200ff1c77ac */ /* 0x000f220008000a00 */
[----:B------:R-:W4:Y:S01]  /*46a0*/  LDCU UR17, c[0x0][0xc0c] ;  /* 0x00018180ff1177ac */ /* 0x000f220008000800 */
[----:B--2---:R-:W-:Y:S01]  /*46b0*/  UISETP.NE.U32.AND UP0, UPT, UR4, URZ, UPT ;  /* 0x000000ff0400728c */ /* 0x004fe2000bf05070 */
[----:B------:R-:W2:Y:S01]  /*46c0*/  LDCU.128 UR40, c[0x0][0xa80] ;  /* 0x00015000ff2877ac */ /* 0x000ea20008000c00 */
[----:B------:R-:W2:Y:S01]  /*46d0*/  LDCU UR48, c[0x0][0xc20] ;  /* 0x00018400ff3077ac */ /* 0x000ea20008000800 */
[----:B------:R-:W2:Y:S01]  /*46e0*/  LDCU UR4, c[0x0][0xc30] ;  /* 0x00018600ff0477ac */ /* 0x000ea20008000800 */
[----:B------:R-:W2:Y:S01]  /*46f0*/  LDCU.128 UR44, c[0x0][0xa90] ;  /* 0x00015200ff2c77ac */ /* 0x000ea20008000c00 */
[----:B------:R-:W-:Y:S01]  /*4700*/  UMOV UR24, 0x400 ;  /* 0x0000040000187882 */ /* 0x000fe20000000000 */
[----:B-1----:R-:W-:-:S02]  /*4710*/  UIMAD.WIDE.U32 UR8, UR27, UR35, URZ ;  /* 0x000000231b0872a5 */ /* 0x002fc4000f8e00ff */
[----:B---3--:R-:W-:Y:S02]  /*4720*/  ULEA UR24, UR6, UR24, 0x18 ;  /* 0x0000001806187291 */ /* 0x008fe4000f8ec0ff */
[----:B----4-:R-:W-:Y:S02]  /*4730*/  UIMAD.WIDE.U32 UR6, UR30, UR32, URZ ;  /* 0x000000201e0672a5 */ /* 0x010fe4000f8e00ff */
[----:B------:R-:W-:Y:S02]  /*4740*/  UISETP.NE.AND.EX UP5, UPT, UR5, URZ, UPT, UP0 ;  /* 0x000000ff0500728c */ /* 0x000fe4000bfa5300 */
[----:B------:R-:W-:Y:S02]  /*4750*/  UISETP.NE.U32.AND UP6, UPT, UR28, URZ, UPT ;  /* 0x000000ff1c00728c */ /* 0x000fe4000bfc5070 */
[----:B------:R-:W-:Y:S02]  /*4760*/  UIADD3 UR31, UPT, UPT, UR24, 0x118, URZ ;  /* 0x00000118181f7890 */ /* 0x000fe4000fffe0ff */
[----:B------:R-:W-:-:S02]  /*4770*/  UISETP.NE.AND UP0, UPT, UR39, 0x1, UPT ;  /* 0x000000012700788c */ /* 0x000fc4000bf05270 */
[----:B------:R-:W-:Y:S02]  /*4780*/  UISETP.GE.AND UP2, UPT, UR39, 0x1, UPT ;  /* 0x000000012700788c */ /* 0x000fe4000bf46270 */
[----:B------:R-:W-:Y:S01]  /*4790*/  UISETP.NE.AND UP0, UPT, UR17, 0x1, UPT ;  /* 0x000000011100788c */ /* 0x000fe2000bf05270 */
[----:B------:R-:W-:Y:S01]  /*47a0*/  UMOV UR6, UR7 ;  /* 0x0000000700067c82 */ /* 0x000fe20008000000 */
[----:B------:R-:W-:Y:S01]  /*47b0*/  UMOV UR36, UR9 ;  /* 0x0000000900247c82 */ /* 0x000fe20008000000 */
[----:B------:R-:W-:Y:S02]  /*47c0*/  USEL UR38, URZ, 0x1, UP4 ;  /* 0x00000001ff267887 */ /* 0x000fe4000a000000 */
[----:B------:R-:W-:Y:S02]  /*47d0*/  UISETP.NE.AND UP2, UPT, UR34, 0x1, UPT ;  /* 0x000000012200788c */ /* 0x000fe4000bf45270 */
[----:B--2---:R-:W-:Y:S01]  /*47e0*/  UISETP.NE.AND UP0, UPT, UR40, 0x1, UPT ;  /* 0x000000012800788c */ /* 0x004fe2000bf05270 */
[----:B------:R-:W-:Y:S01]  /*47f0*/  UMOV UR26, URZ ;  /* 0x000000ff001a7c82 */ /* 0x000fe20008000000 */
[----:B------:R-:W1:Y:S01]  /*4800*/  LDCU UR49, c[0x0][0xaa0] ;  /* 0x00015400ff3177ac */ /* 0x000e620008000800 */
[----:B------:R-:W-:Y:S01]  /*4810*/  UPLOP3.LUT UP4, UPT, UPT, UPT, UPT, 0x40, 0x4 ;  /* 0x000000000004789c */ /* 0x000fe20003f8e870 */
[----:B------:R-:W2:Y:S01]  /*4820*/  LDCU.64 UR18, c[0x0][0xc28] ;  /* 0x00018500ff1277ac */ /* 0x000ea20008000a00 */
[----:B------:R-:W-:-:S02]  /*4830*/  UISETP.NE.AND.EX UP6, UPT, UR29, URZ, UPT, UP6 ;  /* 0x000000ff1d00728c */ /* 0x000fc4000bfc5360 */
[----:B------:R-:W-:Y:S02]  /*4840*/  UPRMT UR31, URZ, 0x654, UR31 ;  /* 0x00000654ff1f7896 */ /* 0x000fe4000800001f */
[----:B------:R-:W-:Y:S02]  /*4850*/  USHF.R.U32.HI UR37, URZ, UR33, UR6 ;  /* 0x00000021ff257299 */ /* 0x000fe40008011606 */
[----:B------:R-:W-:Y:S02]  /*4860*/  USHF.R.U32.HI UR36, URZ, UR48, UR36 ;  /* 0x00000030ff247299 */ /* 0x000fe40008011624 */
[----:B------:R-:W-:Y:S02]  /*4870*/  UISETP.NE.AND UP3, UPT, UR4, 0x1, UPT ;  /* 0x000000010400788c */ /* 0x000fe4000bf65270 */
[----:B------:R-:W-:Y:S02]  /*4880*/  UISETP.NE.AND UP2, UPT, UR43, 0x1, UPT ;  /* 0x000000012b00788c */ /* 0x000fe4000bf45270 */
[----:B------:R-:W-:-:S11]  /*4890*/  UISETP.NE.AND UP0, UPT, UR46, 0x1, UPT ;  /* 0x000000012e00788c */ /* 0x000fd6000bf05270 */
.L_x_85:
[----:B------:R-:W-:Y:S04]  /*48a0*/  SHF.L.U32 R2, R9, 0x1f, RZ ;  /* 0x0000001f09027819 */ /* 0x000fe800000006ff */
[----:B---3--:R-:W3:Y:S02]  /*48b0*/  SYNCS.PHASECHK.TRANS64.TRYWAIT P0, [UR24+0x110], R2 ;  /* 0x00011002ff0075a7 */ /* 0x008ee40008001118 */
[----:B---3--:R-:W-:Y:S05]  /*48c0*/  @!P0 BRA `(.L_x_77) ;  /* 0x0000004000148947 */ /* 0x008fea0003800000 */
.L_x_166:
[----:B------:R-:W4:Y:S01]  /*48d0*/  LDS.128 R4, [UR24+0x150] ;  /* 0x00015018ff047984 */ /* 0x000f220008000c00 */
[----:B------:R-:W-:Y:S01]  /*48e0*/  UISETP.GE.AND UP0, UPT, UR39, 0x1, UPT ;  /* 0x000000012700788c */ /* 0x000fe2000bf06270 */
[----:B------:R-:W-:Y:S01]  /*48f0*/  @!PT LDS RZ, [RZ] ;  /* 0x00000000fffff984 */ /* 0x000fe20000000800 */
[----:B------:R-:W-:Y:S01]  /*4900*/  @!PT LDS RZ, [RZ] ;  /* 0x00000000fffff984 */ /* 0x000fe20000000800 */
[----:B------:R-:W-:Y:S01]  /*4910*/  @!PT LDS RZ, [RZ] ;  /* 0x00000000fffff984 */ /* 0x000fe20000000800 */
[----:B------:R-:W-:Y:S01]  /*4920*/  @!PT LDS RZ, [RZ] ;  /* 0x00000000fffff984 */ /* 0x000fe20000000800 */
[----:B------:R1:W-:Y:S06]  /*4930*/  MEMBAR.ALL.CTA ;  /* 0x0000000000007992 */ /* 0x0003ec0000008000 */
[----:B-1----:R-:W1:Y:S02]  /*4940*/  FENCE.VIEW.ASYNC.S ;  /* 0x00000000000073c6 */ /* 0x002e640000000000 */
[----:B-1----:R-:W-:Y:S01]  /*4950*/  SYNCS.ARRIVE.TRANS64.RED.A1T0 RZ, [UR31], RZ ;  /* 0x000000ffffff79a7 */ /* 0x002fe2000810041f */
[----:B----4-:R-:W-:Y:S11]  /*4960*/  LOP3.LUT P0, RZ, R6, 0x1, RZ, 0xc0, !PT ;  /* 0x0000000106ff7812 */ /* 0x010ff6000780c0ff */
[----:B------:R-:W-:Y:S02]  /*4970*/  @!UPT UIADD3 URZ, UPT, UPT, URZ, URZ, URZ ;  /* 0x000000fffffff290 */ /* 0x000fe4000fffe0ff */
[----:B------:R-:W-:Y:S01]  /*4980*/  VOTEU.ANY UP2, P0 ;  /* 0x0000000000ff7886 */ /* 0x000fe20000040100 */
[----:B------:R-:W-:Y:S11]  /*4990*/  PLOP3.LUT P0, PT, PT, PT, UP2, 0x80, 0x8 ;  /* 0x000000000008781c */ /* 0x000ff60003f0f028 */
[----:B------:R-:W-:Y:S02]  /*49a0*/  @!UPT UIADD3 URZ, UPT, UPT, URZ, URZ, URZ ;  /* 0x000000fffffff290 */ /* 0x000fe4000fffe0ff */
[----:B---3--:R-:W-:Y:S02]  /*49b0*/  @P0 MOV R2, R4 ;  /* 0x0000000400020202 */ /* 0x008fe40000000f00 */
[----:B------:R-:W-:Y:S02]  /*49c0*/  @P0 LOP3.LUT R0, R5, 0xffff, RZ, 0xc0, !PT ;  /* 0x0000ffff05000812 */ /* 0x000fe400078ec0ff */
[----:B------:R-:W-:Y:S02]  /*49d0*/  @P0 R2UR UR5, R2 ;  /* 0x00000000020502ca */ /* 0x000fe400000e0000 */
[----:B------:R-:W-:Y:S11]  /*49e0*/  @P0 R2UR UR4, R0 ;  /* 0x00000000000402ca */ /* 0x000ff600000e0000 */
[----:B------:R-:W-:Y:S02]  /*49f0*/  @UP2 UMOV UR16, UR5 ;  /* 0x0000000500102c82 */ /* 0x000fe40008000000 */
[----:B------:R-:W-:Y:S01]  /*4a00*/  @UP2 UMOV UR15, UR4 ;  /* 0x00000004000f2c82 */ /* 0x000fe20008000000 */
[----:B------:R-:W-:Y:S05]  /*4a10*/  BRA.U !UP0, `(.L_x_78) ;  /* 0x0000000108c07547 */ /* 0x000fea000b800000 */
[----:B------:R-:W-:Y:S02]  /*4a20*/  UIMAD.WIDE.U32 UR8, UR15, UR35, URZ ;  /* 0x000000230f0872a5 */ /* 0x000fe4000f8e00ff */
[----:B------:R-:W-:Y:S02]  /*4a30*/  UP2UR UR14, UPR, URZ, 0x4 ;  /* 0x00000004ff0e7883 */ /* 0x000fe40008000000 */
[----:B------:R-:W-:Y:S02]  /*4a40*/  UISETP.NE.AND UP2, UPT, UR34, 0x1, UPT ;  /* 0x000000012200788c */ /* 0x000fe4000bf45270 */
[----:B------:R-:W-:Y:S02]  /*4a50*/  UIMAD.WIDE.U32 UR10, UR16, UR32, URZ ;  /* 0x00000020100a72a5 */ /* 0x000fe4000f8e00ff */
[----:B------:R-:W-:Y:S02]  /*4a60*/  USEL UR4, UR27, UR36, !UP2 ;  /* 0x000000241b047287 */ /* 0x000fe4000d000000 */
[----:B------:R-:W-:Y:S02]  /*4a70*/  UISETP.NE.AND UP0, UPT, UR17, 0x1, UPT ;  /* 0x000000011100788c */ /* 0x000fe4000bf05270 */
[----:B------:R-:W-:Y:S02]  /*4a80*/  UP2UR UR22, UPR, URZ, 0x2 ;  /* 0x00000002ff167883 */ /* 0x000fe40008000000 */
[----:B------:R-:W-:Y:S02]  /*4a90*/  UISETP.NE.AND UP1, UPT, UR39, 0x1, UPT ;  /* 0x000000012700788c */ /* 0x000fe4000bf25270 */
[----:B--2---:R-:W-:Y:S02]  /*4aa0*/  UIMAD.WIDE.U32 UR12, UR4, UR18, URZ ;  /* 0x00000012040c72a5 */ /* 0x004fe4000f8e00ff */
[----:B------:R-:W-:Y:S01]  /*4ab0*/  USEL UR7, UR30, UR37, !UP0 ;  /* 0x000000251e077287 */ /* 0x000fe2000c000000 */
[----:B------:R-:W-:Y:S02]  /*4ac0*/  UMOV UR5, UR9 ;  /* 0x0000000900057c82 */ /* 0x000fe40008000000 */
[----:B------:R-:W-:Y:S02]  /*4ad0*/  USHF.R.U32.HI UR6, URZ, UR48, UR5 ;  /* 0x00000030ff067299 */ /* 0x000fe40008011605 */
[----:B------:R-:W-:Y:S02]  /*4ae0*/  UIMAD.WIDE.U32 UR20, UR7, UR18, URZ ;  /* 0x00000012071472a5 */ /* 0x000fe4000f8e00ff */
[----:B------:R-:W-:Y:S02]  /*4af0*/  USEL UR6, UR15, UR6, !UP2 ;  /* 0x000000060f067287 */ /* 0x000fe4000d000000 */
[----:B------:R-:W-:Y:S01]  /*4b00*/  UISETP.NE.AND UP2, UPT, UR14, URZ, UPT ;  /* 0x000000ff0e00728c */ /* 0x000fe2000bf45270 */
[----:B------:R-:W-:Y:S01]  /*4b10*/  UMOV UR5, UR11 ;  /* 0x0000000b00057c82 */ /* 0x000fe20008000000 */
[----:B------:R-:W-:Y:S02]  /*4b20*/  UIMAD.WIDE.U32 UR10, UR6, UR18, URZ ;  /* 0x00000012060a72a5 */ /* 0x000fe4000f8e00ff */
[----:B------:R-:W-:Y:S03]  /*4b30*/  USHF.R.U32.HI UR8, URZ, UR33, UR5 ;  /* 0x00000021ff087299 */ /* 0x000fe60008011605 */
[----:B------:R-:W-:Y:S02]  /*4b40*/  UMOV UR5, UR13 ;  /* 0x0000000d00057c82 */ /* 0x000fe40008000000 */
[----:B------:R-:W-:Y:S03]  /*4b50*/  @UP1 USHF.R.U32.HI UR4, URZ, UR19, UR5 ;  /* 0x00000013ff041299 */ /* 0x000fe60008011605 */
[----:B------:R-:W-:Y:S01]  /*4b60*/  UMOV UR5, UR21 ;  /* 0x0000001500057c82 */ /* 0x000fe20008000000 */
[----:B------:R-:W-:Y:S02]  /*4b70*/  UIMAD UR4, UR39, UR4, URZ ;  /* 0x00000004270472a4 */ /* 0x000fe4000f8e02ff */
[----:B------:R-:W-:Y:S02]  /*4b80*/  @UP1 USHF.R.U32.HI UR7, URZ, UR19, UR5 ;  /* 0x00000013ff071299 */ /* 0x000fe40008011605 */
[----:B------:R-:W-:Y:S02]  /*4b90*/  USEL UR5, UR16, UR8, !UP0 ;  /* 0x0000000810057287 */ /* 0x000fe4000c000000 */
[----:B------:R-:W-:Y:S02]  /*4ba0*/  UIMAD UR8, UR39, UR7, URZ ;  /* 0x00000007270872a4 */ /* 0x000fe4000f8e02ff */
[----:B------:R-:W-:Y:S03]  /*4bb0*/  UISETP.GE.AND UP0, UPT, UR6, UR4, UPT ;  /* 0x000000040600728c */ /* 0x000fe6000bf06270 */
[----:B------:R-:W-:Y:S01]  /*4bc0*/  UMOV UR4, UR11 ;  /* 0x0000000b00047c82 */ /* 0x000fe20008000000 */
[----:B------:R-:W-:Y:S02]  /*4bd0*/  UISETP.GE.OR UP0, UPT, UR5, UR8, UP0 ;  /* 0x000000080500728c */ /* 0x000fe40008706670 */
[----:B------:R-:W-:Y:S02]  /*4be0*/  USHF.R.U32.HI UR4, URZ, UR19, UR4 ;  /* 0x00000013ff047299 */ /* 0x000fe40008011604 */
[----:B------:R-:W-:Y:S02]  /*4bf0*/  UIMAD.WIDE.U32 UR8, UR5, UR18, URZ ;  /* 0x00000012050872a5 */ /* 0x000fe4000f8e00ff */
[----:B------:R-:W-:Y:S04]  /*4c00*/  USEL UR10, UR6, UR4, !UP1 ;  /* 0x00000004060a7287 */ /* 0x000fe8000c800000 */
[----:B------:R-:W-:Y:S01]  /*4c10*/  UIADD3 UR11, UPT, UPT, -UR10, URZ, URZ ;  /* 0x000000ff0a0b7290 */ /* 0x000fe2000fffe1ff */
[----:B------:R-:W-:Y:S02]  /*4c20*/  @!UP0 UMOV UR4, UR9 ;  /* 0x0000000900048c82 */ /* 0x000fe40008000000 */
[----:B------:R-:W-:Y:S02]  /*4c30*/  @!UP0 USHF.R.U32.HI UR4, URZ, UR19, UR4 ;  /* 0x00000013ff048299 */ /* 0x000fe40008011604 */
[----:B------:R-:W-:Y:S02]  /*4c40*/  UIMAD UR8, UR39, UR11, UR6 ;  /* 0x0000000b270872a4 */ /* 0x000fe4000f8e0206 */
[----:B------:R-:W-:Y:S02]  /*4c50*/  @!UP0 USEL UR4, UR5, UR4, !UP1 ;  /* 0x0000000405048287 */ /* 0x000fe4000c800000 */
[----:B------:R-:W-:Y:S02]  /*4c60*/  UISETP.NE.AND UP1, UPT, UR22, URZ, UPT ;  /* 0x000000ff1600728c */ /* 0x000fe4000bf25270 */
[----:B------:R-:W-:Y:S02]  /*4c70*/  @!UP0 UIMAD UR8, UR7, UR8, UR4 ;  /* 0x00000008070882a4 */ /* 0x000fe4000f8e0204 */
[----:B------:R-:W-:Y:S02]  /*4c80*/  @!UP0 UIADD3 UR9, UPT, UPT, UR10, -UR4, URZ ;  /* 0x800000040a098290 */ /* 0x000fe4000fffe0ff */
[----:B------:R-:W-:Y:S02]  /*4c90*/  UIADD3 UR4, UPT, UPT, -UR5, URZ, URZ ;  /* 0x000000ff05047290 */ /* 0x000fe4000fffe1ff */
[----:B------:R-:W-:Y:S02]  /*4ca0*/  UIADD3 UR7, UPT, UPT, -UR6, URZ, URZ ;  /* 0x000000ff06077290 */ /* 0x000fe4000fffe1ff */
[----:B------:R-:W-:Y:S02]  /*4cb0*/  @!UP0 UIMAD UR6, UR9, UR39, UR5 ;  /* 0x00000027090682a4 */ /* 0x000fe4000f8e0205 */
[----:B------:R-:W-:Y:S02]  /*4cc0*/  UIMAD UR16, UR17, UR4, UR16 ;  /* 0x00000004111072a4 */ /* 0x000fe4000f8e0210 */
[----:B------:R-:W-:Y:S01]  /*4cd0*/  UIMAD UR15, UR34, UR7, UR15 ;  /* 0x00000007220f72a4 */ /* 0x000fe2000f8e020f */
[----:B------:R-:W-:Y:S02]  /*4ce0*/  @!UP0 UMOV UR5, UR8 ;  /* 0x0000000800058c82 */ /* 0x000fe40008000000 */
[----:B------:R-:W-:Y:S02]  /*4cf0*/  UIMAD UR16, UR5, UR17, UR16 ;  /* 0x00000011051072a4 */ /* 0x000fe4000f8e0210 */
[----:B------:R-:W-:Y:S11]  /*4d00*/  UIMAD UR15, UR6, UR34, UR15 ;  /* 0x00000022060f72a4 */ /* 0x000ff6000f8e020f */
[----:B------:R-:W-:Y:S01]  /*4d10*/  @!UPT UIADD3 URZ, UPT, UPT, URZ, URZ, URZ ;  /* 0x000000fffffff290 */ /* 0x000fe2000fffe0ff */
.L_x_78:
[----:B------:R-:W1:Y:S01]  /*4d20*/  @!UP3 LDCU.128 UR8, c[0x0][0xc10] ;  /* 0x00018200ff08b7ac */ /* 0x000e620008000c00 */
[----:B------:R-:W-:Y:S04]  /*4d30*/  ISETP.NE.U32.AND P1, PT, RZ, UR28, PT ;  /* 0x0000001cff007c0c */ /* 0x000fe8000bf25070 */
[----:B------:R-:W-:Y:S01]  /*4d40*/  ISETP.NE.AND.EX P1, PT, RZ, UR29, PT, P1 ;  /* 0x0000001dff007c0c */ /* 0x000fe2000bf25310 */
[----:B------:R-:W3:Y:S01]  /*4d50*/  @!UP3 LDCU UR5, c[0x0][0xc0c] ;  /* 0x00018180ff05b7ac */ /* 0x000ee20008000800 */
[----:B------:R-:W-:Y:S02]  /*4d60*/  USHF.L.U32 UR25, UR23, 0x6, URZ ;  /* 0x0000000617197899 */ /* 0x000fe400080006ff */
[----:B-1----:R-:W-:Y:S07]  /*4d70*/  UIMAD.WIDE.U32 UR6, UR16, UR8, URZ ;  /* 0x00000008100672a5 */ /* 0x002fee000f8e00ff */
[----:B------:R-:W-:Y:S01]  /*4d80*/  @!UP3 UMOV UR4, UR7 ;  /* 0x000000070004bc82 */ /* 0x000fe20008000000 */
[----:B---3--:R-:W-:Y:S02]  /*4d90*/  @!UP3 UISETP.NE.AND UP0, UPT, UR5, 0x1, UPT ;  /* 0x000000010500b88c */ /* 0x008fe4000bf05270 */
[----:B------:R-:W-:Y:S02]  /*4da0*/  @!UP3 USHF.R.U32.HI UR4, URZ, UR9, UR4 ;  /* 0x00000009ff04b299 */ /* 0x000fe40008011604 */
[----:B------:R-:W-:Y:S02]  /*4db0*/  UIMAD.WIDE.U32 UR6, UR15, UR11, URZ ;  /* 0x0000000b0f0672a5 */ /* 0x000fe4000f8e00ff */
[----:B------:R-:W-:Y:S02]  /*4dc0*/  @!UP3 USEL UR8, UR16, UR4, !UP0 ;  /* 0x000000041008b287 */ /* 0x000fe4000c000000 */
[----:B------:R-:W-:Y:S03]  /*4dd0*/  @!UP3 UISETP.NE.AND UP0, UPT, UR10, 0x1, UPT ;  /* 0x000000010a00b88c */ /* 0x000fe6000bf05270 */
[----:B------:R-:W-:Y:S02]  /*4de0*/  @!UP3 UMOV UR6, UR7 ;  /* 0x000000070006bc82 */ /* 0x000fe40008000000 */
[----:B------:R-:W1:Y:S02]  /*4df0*/  @!UP3 LDCU UR4, c[0x0][0xc20] ;  /* 0x00018400ff04b7ac */ /* 0x000e640008000800 */
[----:B-1----:R-:W-:Y:S04]  /*4e00*/  @!UP3 USHF.R.U32.HI UR6, URZ, UR4, UR6 ;  /* 0x00000004ff06b299 */ /* 0x002fe80008011606 */
[----:B------:R-:W-:Y:S04]  /*4e10*/  @!UP3 USEL UR6, UR15, UR6, !UP0 ;  /* 0x000000060f06b287 */ /* 0x000fe8000c000000 */
[----:B------:R-:W-:Y:S02]  /*4e20*/  @!UP3 UIADD3 UR4, UPT, UPT, -UR8, UR6, URZ ;  /* 0x000000060804b290 */ /* 0x000fe4000fffe1ff */
[----:B------:R-:W-:Y:S02]  /*4e30*/  @!UP3 UIADD3 UR6, UPT, UPT, UR8, -UR6, URZ ;  /* 0x800000060806b290 */ /* 0x000fe4000fffe0ff */
[----:B------:R-:W-:Y:S02]  /*4e40*/  @!UP3 UIMAD UR16, UR4, UR5, UR16 ;  /* 0x000000050410b2a4 */ /* 0x000fe4000f8e0210 */
[----:B------:R-:W-:Y:S01]  /*4e50*/  @!UP3 UIMAD UR15, UR6, UR10, UR15 ;  /* 0x0000000a060fb2a4 */ /* 0x000fe2000f8e020f */
[----:B------:R-:W-:Y:S11]  /*4e60*/  BRA.U UP4, `(.L_x_79) ;  /* 0x0000000104107547 */ /* 0x000ff6000b800000 */
[----:B------:R-:W-:Y:S04]  /*4e70*/  MOV R2, UR38 ;  /* 0x0000002600027c02 */ /* 0x000fe80008000f00 */
[----:B------:R-:W-:Y:S04]  /*4e80*/  SHF.L.U32 R2, R2, 0x1f, RZ ;  /* 0x0000001f02027819 */ /* 0x000fe800000006ff */
[----:B------:R-:W1:Y:S02]  /*4e90*/  SYNCS.PHASECHK.TRANS64.TRYWAIT P2, [UR24+0x108], R2 ;  /* 0x00010802ff0075a7 */ /* 0x000e640008041118 */
[----:B-1----:R-:W-:Y:S05]  /*4ea0*/  @!P2 BRA `(.L_x_80) ;  /* 0x0000003800b4a947 */ /* 0x002fea0003800000 */
.L_x_79:
[----:B------:R-:W-:Y:S05]  /*4eb0*/  BRA.U !UP6, `(.L_x_81) ;  /* 0x000000010e387547 */ /* 0x000fea000b800000 */
[----:B------:R-:W-:Y:S01]  /*4ec0*/  UPLOP3.LUT UP1, UPT, UPT, UPT, UP5, 0x80, 0x8 ;  /* 0x000000000008789c */ /* 0x000fe20003f2f050 */
[----:B-1----:R-:W-:Y:S01]  /*4ed0*/  HFMA2 R0, -RZ, RZ, 0, 5.9604644775390625e-08 ;  /* 0x00000001ff007431 */ /* 0x002fe200000001ff */
[----:B------:R-:W1:Y:S01]  /*4ee0*/  LDCU.64 UR8, c[0x0][0x358] ;  /* 0x00006b00ff0877ac */ /* 0x000e620008000a00 */
[----:B------:R-:W-:Y:S03]  /*4ef0*/  IMAD.MOV.U32 R48, RZ, RZ, 0x1 ;  /* 0x00000001ff307424 */ /* 0x000fe600078e00ff */
[----:B------:R-:W-:Y:S05]  /*4f00*/  PLOP3.LUT P2, PT, PT, PT, UP1, 0x80, 0x8 ;  /* 0x000000000008781c */ /* 0x000fea0003f4f018 */
[----:B------:R-:W3:Y:S01]  /*4f10*/  @UP1 LDCU.64 UR4, c[0x0][0x988] ;  /* 0x00013100ff0417ac */ /* 0x000ee20008000a00 */
[----:B------:R-:W-:Y:S07]  /*4f20*/  @UP1 UIMAD UR6, UR53, UR28, URZ ;  /* 0x0000001c350612a4 */ /* 0x000fee000f8e02ff */
[----:B------:R-:W-:Y:S01]  /*4f30*/  @!P2 PRMT R48, R0, 0x7610, R48 ;  /* 0x000076100030a816 */ /* 0x000fe20000000030 */
[----:B---3--:R-:W-:Y:S06]  /*4f40*/  @UP1 UIMAD.WIDE UR4, UR6, 0x4, UR4 ;  /* 0x00000004060418a5 */ /* 0x008fec000f8e0204 */
[----:B-----5:R-:W-:Y:S01]  /*4f50*/  IMAD.U32 R26, RZ, RZ, UR4 ;  /* 0x00000004ff1a7e24 */ /* 0x020fe2000f8e00ff */
[----:B------:R-:W-:Y:S04]  /*4f60*/  MOV R27, UR5 ;  /* 0x00000005001b7c02 */ /* 0x000fe80008000f00 */
[----:B------:R-:W3:Y:S01]  /*4f70*/  @!UP1 LDCU UR4, c[0x0][0x980] ;  /* 0x00013000ff0497ac */ /* 0x000ee20008000800 */
[----:B-1----:R4:W5:Y:S02]  /*4f80*/  @P2 LDG.E R26, desc[UR8][R26.64] ;  /* 0x000000081a1a2981 */ /* 0x002964000c1e1900 */
[----:B---34-:R-:W-:Y:S07]  /*4f90*/  @!P2 IMAD.U32 R26, RZ, RZ, UR4 ;  /* 0x00000004ff1aae24 */ /* 0x018fee000f8e00ff */
.L_x_81:
[----:B-----5:R-:W-:Y:S01]  /*4fa0*/  @!P1 FSETP.EQ.AND P3, PT, R26, RZ, PT ;  /* 0x000000ff1a00920b */ /* 0x020fe20003f62000 */
[----:B------:R-:W-:Y:S01]  /*4fb0*/  @!UPT UIADD3 URZ, UPT, UPT, URZ, URZ, URZ ;  /* 0x000000fffffff290 */ /* 0x000fe2000fffe0ff */
[----:B------:R-:W-:Y:S11]  /*4fc0*/  @!P1 BRA `(.L_x_82) ;  /* 0x0000000000149947 */ /* 0x000ff60003800000 */
[----:B------:R-:W-:Y:S02]  /*4fd0*/  LOP3.LUT P1, RZ, R48, 0xff, RZ, 0xc0, !PT ;  /* 0x000000ff30ff7812 */ /* 0x000fe4000782c0ff */
[----:B------:R-:W-:Y:S04]  /*4fe0*/  PLOP3.LUT P3, PT, PT, PT, UP1, 0x80, 0x8 ;  /* 0x000000000008781c */ /* 0x000fe80003f6f018 */
[----:B------:R-:W-:Y:S07]  /*4ff0*/  PLOP3.LUT P3, PT, P3, PT, PT, 0x8, 0x80 ;  /* 0x000000000080781c */ /* 0x000fee0001f6e170 */
[----:B------:R-:W-:Y:S11]  /*5000*/  @P1 FSETP.EQ.AND P3, PT, R26, RZ, PT ;  /* 0x000000ff1a00120b */ /* 0x000ff60003f62000 */
[----:B------:R-:W-:Y:S02]  /*5010*/  @!UPT UIADD3 URZ, UPT, UPT, URZ, URZ, URZ ;  /* 0x000000fffffff290 */ /* 0x000fe4000fffe0ff */
.L_x_82:
[----:B------:R-:W-:Y:S01]  /*5020*/  ULEA UR7, UR26, UR24, 0x3 ;  /* 0x000000181a077291 */ /* 0x000fe2000f8e18ff */
[----:B------:R-:W-:Y:S01]  /*5030*/  SHF.L.U32 R8, R10, 0x1f, RZ ;  /* 0x0000001f0a087819 */ /* 0x000fe200000006ff */
[----:B------:R-:W-:Y:S02]  /*5040*/  USHF.L.U32 UR11, UR51, 0x6, URZ ;  /* 0x00000006330b7899 */ /* 0x000fe400080006ff */
[----:B------:R-:W-:Y:S02]  /*5050*/  UISETP.NE.AND UP0, UPT, UR40, 0x1, UPT ;  /* 0x000000012800788c */ /* 0x000fe4000bf05270 */
[----:B------:R-:W-:Y:S01]  /*5060*/  UIMAD.WIDE.U32 UR4, UR11, UR41, URZ ;  /* 0x000000290b0472a5 */ /* 0x000fe2000f8e00ff */
[----:B------:R-:W-:Y:S02]  /*5070*/  ELECT P2, URZ, PT ;  /* 0x0000000000ff782f */ /* 0x000fe40003840000 */
[----:B------:R-:W3:Y:S02]  /*5080*/  SYNCS.PHASECHK.TRANS64.TRYWAIT P1, [UR7+0xe8], R8 ;  /* 0x0000e808ff0075a7 */ /* 0x000ee40008021107 */
[----:B------:R-:W-:Y:S02]  /*5090*/  PLOP3.LUT P2, PT, P3, P2, PT, 0xf2, 0x2f ;  /* 0x00000000002f781c */ /* 0x000fe40001f45e72 */
[----:B------:R-:W-:Y:S02]  /*50a0*/  UMOV UR4, UR5 ;  /* 0x0000000500047c82 */ /* 0x000fe40008000000 */
[----:B------:R-:W-:Y:S04]  /*50b0*/  USHF.R.U32.HI UR4, URZ, UR42, UR4 ;  /* 0x0000002aff047299 */ /* 0x000fe80008011604 */
[----:B------:R-:W-:Y:S02]  /*50c0*/  USEL UR12, UR11, UR4, !UP0 ;  /* 0x000000040b0c7287 */ /* 0x000fe4000c000000 */
[----:B------:R-:W-:Y:S02]  /*50d0*/  UISETP.NE.AND UP0, UPT, UR43, 0x1, UPT ;  /* 0x000000012b00788c */ /* 0x000fe4000bf05270 */
[----:B------:R-:W-:Y:S02]  /*50e0*/  UIMAD.WIDE.U32 UR4, UR12, UR44, URZ ;  /* 0x0000002c0c0472a5 */ /* 0x000fe4000f8e00ff */
[----:B------:R-:W-:Y:S01]  /*50f0*/  UIADD3 UR6, UPT, UPT, -UR12, URZ, URZ ;  /* 0x000000ff0c067290 */ /* 0x000fe2000fffe1ff */
[----:B-1----:R-:W-:Y:S03]  /*5100*/  @!P2 IMAD.MOV.U32 R0, RZ, 0x20, RZ ;  /* 0x00000020ff00a824 */ /* 0x002fe600078e00ff */
[----:B------:R-:W-:Y:S01]  /*5110*/  UIMAD UR11, UR40, UR6, UR11 ;  /* 0x00000006280b72a4 */ /* 0x000fe2000f8e020b */
[----:B------:R-:W-:Y:S01]  /*5120*/  @!P2 IMAD.MOV.U32 R0, RZ, 0x400, R0 ;  /* 0x00000400ff00a824 */ /* 0x000fe200078e0000 */
[----:B------:R-:W-:Y:S02]  /*5130*/  UMOV UR4, UR5 ;  /* 0x0000000500047c82 */ /* 0x000fe40008000000 */
[----:B------:R-:W-:Y:S04]  /*5140*/  USHF.R.U32.HI UR4, URZ, UR45, UR4 ;  /* 0x0000002dff047299 */ /* 0x000fe80008011604 */
[----:B------:R-:W-:Y:S02]  /*5150*/  USEL UR13, UR12, UR4, !UP0 ;  /* 0x000000040c0d7287 */ /* 0x000fe4000c000000 */
[----:B------:R-:W-:Y:S02]  /*5160*/  UISETP.NE.AND UP0, UPT, UR46, 0x1, UPT ;  /* 0x000000012e00788c */ /* 0x000fe4000bf05270 */
[----:B------:R-:W-:Y:S07]  /*5170*/  UIMAD.WIDE.U32 UR4, UR13, UR47, URZ ;  /* 0x0000002f0d0472a5 */ /* 0x000fee000f8e00ff */
[----:B------:R-:W-:Y:S02]  /*5180*/  UMOV UR4, UR5 ;  /* 0x0000000500047c82 */ /* 0x000fe40008000000 */
[----:B------:R-:W-:Y:S04]  /*5190*/  USHF.R.U32.HI UR4, URZ, UR49, UR4 ;  /* 0x00000031ff047299 */ /* 0x000fe80008011604 */
[----:B------:R-:W-:Y:S02]  /*51a0*/  USEL UR14, UR13, UR4, !UP0 ;  /* 0x000000040d0e7287 */ /* 0x000fe4000c000000 */
[----:B------:R-:W-:Y:S02]  /*51b0*/  UIADD3 UR4, UPT, UPT, -UR13, URZ, URZ ;  /* 0x000000ff0d047290 */ /* 0x000fe4000fffe1ff */
[----:B------:R-:W-:Y:S02]  /*51c0*/  UIADD3 UR5, UPT, UPT, -UR14, URZ, URZ ;  /* 0x000000ff0e057290 */ /* 0x000fe4000fffe1ff */
[----:B------:R-:W-:Y:S02]  /*51d0*/  UIMAD UR12, UR43, UR4, UR12 ;  /* 0x000000042b0c72a4 */ /* 0x000fe4000f8e020c */
[----:B------:R-:W-:Y:S01]  /*51e0*/  UIMAD UR13, UR46, UR5, UR13 ;  /* 0x000000052e0d72a4 */ /* 0x000fe2000f8e020d */
[----:B---3--:R-:W-:Y:S11]  /*51f0*/  @!P1 BRA `(.L_x_83) ;  /* 0x0000003400f89947 */ /* 0x008ff60003800000 */
.L_x_169:
[----:B------:R-:W3:Y:S01]  /*5200*/  S2UR UR50, SR_CgaCtaId ;  /* 0x00000000003279c3 */ /* 0x000ee20000008800 */
[----:B------:R-:W-:Y:S01]  /*5210*/  @!P2 R2UR UR4, R0 ;  /* 0x000000000004a2ca */ /* 0x000fe200000e0000 */
[----:B------:R-:W-:Y:S01]  /*5220*/  VOTEU.ALL UP0, P2 ;  /* 0x0000000000ff7886 */ /* 0x000fe20001000000 */
[----:B-1----:R-:W-:Y:S02]  /*5230*/  @!P2 IADD3 R2, P1, PT, R12, 0x680, RZ ;  /* 0x000006800c02a810 */ /* 0x002fe40007f3e0ff */
[----:B------:R-:W-:Y:S02]  /*5240*/  @P0 SHF.R.U32.HI R4, RZ, 0x10, R5 ;  /* 0x00000010ff040819 */ /* 0x000fe40000011605 */
[----:B------:R-:W-:Y:S01]  /*5250*/  @!P2 R2UR UR6, R2 ;  /* 0x000000000206a2ca */ /* 0x000fe200000e0000 */
[----:B------:R-:W-:Y:S01]  /*5260*/  @!P2 IMAD.X R0, RZ, RZ, R13, P1 ;  /* 0x000000ffff00a224 */ /* 0x000fe200008e060d */
[----:B------:R-:W-:Y:S01]  /*5270*/  @!UP0 ULEA UR5, UR26, UR24, 0xc ;  /* 0x000000181a058291 */ /* 0x000fe2000f8e60ff */
[----:B------:R-:W-:Y:S03]  /*5280*/  @P0 R2UR UR53, R4 ;  /* 0x00000000043502ca */ /* 0x000fe600000e0000 */
[----:B------:R-:W-:Y:S02]  /*5290*/  @!UP0 UIADD3 UR8, UPT, UPT, UR5, 0x200, URZ ;  /* 0x0000020005088890 */ /* 0x000fe4000fffe0ff */
[----:B------:R-:W-:Y:S01]  /*52a0*/  @!UP0 UPRMT UR22, UR4, 0x5410, URZ ;  /* 0x0000541004168896 */ /* 0x000fe200080000ff */
[----:B------:R-:W-:Y:S01]  /*52b0*/  @!P2 R2UR UR4, R0 ;  /* 0x000000000004a2ca */ /* 0x000fe200000e0000 */
[----:B------:R-:W-:Y:S01]  /*52c0*/  UIADD3 UR5, UPT, UPT, UR26, 0x1, URZ ;  /* 0x000000011a057890 */ /* 0x000fe2000fffe0ff */
[----:B------:R-:W-:Y:S02]  /*52d0*/  @!P2 IMAD.MOV.U32 R0, RZ, RZ, 0x1000 ;  /* 0x00001000ff00a424 */ /* 0x000fe400078e00ff */
[----:B------:R-:W-:Y:S01]  /*52e0*/  IMAD.U32 R14, RZ, RZ, UR6 ;  /* 0x00000006ff0e7e24 */ /* 0x000fe2000f8e00ff */
[----:B------:R-:W-:Y:S04]  /*52f0*/  UISETP.NE.AND UP0, UPT, UR5, 0x3, UPT ;  /* 0x000000030500788c */ /* 0x000fe8000bf05270 */
[----:B------:R-:W-:Y:S01]  /*5300*/  @!P2 R2UR UR20, R14 ;  /* 0x000000000e14a2ca */ /* 0x000fe200000e0000 */
[----:B------:R-:W-:Y:S02]  /*5310*/  USEL UR5, UR5, URZ, UP0 ;  /* 0x000000ff05057287 */ /* 0x000fe40008000000 */
[----:B------:R-:W-:Y:S01]  /*5320*/  USEL UR23, URZ, 0x1, UP0 ;  /* 0x00000001ff177887 */ /* 0x000fe20008000000 */
[----:B------:R-:W-:Y:S01]  /*5330*/  IMAD.U32 R15, RZ, RZ, UR4 ;  /* 0x00000004ff0f7e24 */ /* 0x000fe2000f8e00ff */
[----:B------:R-:W-:Y:S01]  /*5340*/  UIADD3 UR4, UPT, UPT, UR7, 0xd0, URZ ;  /* 0x000000d007047890 */ /* 0x000fe2000fffe0ff */
[----:B------:R-:W-:Y:S03]  /*5350*/  VOTEU.ALL UP0, P2 ;  /* 0x0000000000ff7886 */ /* 0x000fe60001000000 */
[----:B------:R-:W-:Y:S01]  /*5360*/  @!P2 R2UR UR21, R15 ;  /* 0x000000000f15a2ca */ /* 0x000fe200000e0000 */
[----:B---3--:R-:W-:Y:S01]  /*5370*/  UPRMT UR6, UR50, 0x654, UR4 ;  /* 0x0000065432067896 */ /* 0x008fe20008000004 */
[----:B------:R-:W-:Y:S01]  /*5380*/  LOP3.LUT R10, R10, UR23, RZ, 0x3c, !PT ;  /* 0x000000170a0a7c12 */ /* 0x000fe2000f8e3cff */
[----:B------:R-:W-:Y:S01]  /*5390*/  @!UP0 UMOV UR9, UR4 ;  /* 0x0000000400098c82 */ /* 0x000fe20008000000 */
[----:B------:R-:W-:Y:S01]  /*53a0*/  @!UP0 UMOV UR10, UR25 ;  /* 0x00000019000a8c82 */ /* 0x000fe20008000000 */
[----:B------:R-:W-:Y:S01]  /*53b0*/  ULEA UR4, UR5, UR24, 0x3 ;  /* 0x0000001805047291 */ /* 0x000fe2000f8e18ff */
[----:B------:R-:W-:Y:S07]  /*53c0*/  SHF.L.U32 R2, R10, 0x1f, RZ ;  /* 0x0000001f0a027819 */ /* 0x000fee00000006ff */
[----:B------:R1:W-:Y:S01]  /*53d0*/  @!UP0 UTMALDG.5D.IM2COL [UR8], [UR20], UR22 ;  /* 0x00000008140083b4 */ /* 0x0003e20008060016 */
[----:B------:R1:W-:Y:S01]  /*53e0*/  @!P2 SYNCS.ARRIVE.TRANS64.RED.A0TR RZ, [UR7+0xd0], R0 ;  /* 0x0000d000ffffa9a7 */ /* 0x0003e20008300407 */
[----:B------:R-:W-:Y:S01]  /*53f0*/  SYNCS.ARRIVE.TRANS64.RED.A1T0 RZ, [UR6], RZ ;  /* 0x000000ffffff79a7 */ /* 0x000fe20008100406 */
[----:B------:R-:W3:Y:S02]  /*5400*/  SYNCS.PHASECHK.TRANS64.TRYWAIT P1, [UR4+0xe8], R2 ;  /* 0x0000e802ff0075a7 */ /* 0x000ee40008021104 */
[----:B-1-3--:R-:W-:Y:S05]  /*5410*/  @!P1 BRA `(.L_x_84) ;  /* 0x0000003400889947 */ /* 0x00afea0003800000 */
.L_x_171:
[----:B------:R-:W3:Y:S01]  /*5420*/  S2UR UR50, SR_CgaCtaId ;  /* 0x00000000003279c3 */ /* 0x000ee20000008800 */
[----:B------:R-:W-:Y:S01]  /*5430*/  UIADD3 UR6, UPT, UPT, UR5, 0x1, URZ ;  /* 0x0000000105067890 */ /* 0x000fe2000fffe0ff */
[----:B-1----:R-:W-:Y:S01]  /*5440*/  @!P2 IMAD.MOV.U32 R0, RZ, 0x20, RZ ;  /* 0x00000020ff00a824 */ /* 0x002fe200078e00ff */
[----:B------:R-:W-:Y:S01]  /*5450*/  UPLOP3.LUT UP4, UPT, UPT, UPT, UPT, 0x80, 0x8 ;  /* 0x000000000008789c */ /* 0x000fe20003f8f070 */
[----:B------:R-:W-:Y:S01]  /*5460*/  @!P2 IADD3 R2, P0, PT, R12, 0x680, RZ ;  /* 0x000006800c02a810 */ /* 0x000fe20007f1e0ff */
[----:B------:R-:W-:Y:S01]  /*5470*/  UISETP.NE.AND UP0, UPT, UR6, 0x3, UPT ;  /* 0x000000030600788c */ /* 0x000fe2000bf05270 */
[----:B------:R-:W-:Y:S01]  /*5480*/  @!P2 IMAD.MOV.U32 R0, RZ, 0x400, R0 ;  /* 0x00000400ff00a824 */ /* 0x000fe200078e0000 */
[----:B------:R-:W-:Y:S02]  /*5490*/  R2UR UR23, R52 ;  /* 0x00000000341772ca */ /* 0x000fe400000e0000 */
[----:B------:R-:W-:Y:S01]  /*54a0*/  USEL UR26, UR6, URZ, UP0 ;  /* 0x000000ff061a7287 */ /* 0x000fe20008000000 */
[----:B------:R-:W-:Y:S01]  /*54b0*/  R2UR UR22, R53 ;  /* 0x00000000351672ca */ /* 0x000fe200000e0000 */
[----:B------:R-:W-:Y:S01]  /*54c0*/  USEL UR21, URZ, 0x1, UP0 ;  /* 0x00000001ff157887 */ /* 0x000fe20008000000 */
[----:B------:R-:W-:Y:S01]  /*54d0*/  @!P2 R2UR UR6, R0 ;  /* 0x000000000006a2ca */ /* 0x000fe200000e0000 */
[----:B------:R-:W-:Y:S01]  /*54e0*/  VOTEU.ALL UP0, P2 ;  /* 0x0000000000ff7886 */ /* 0x000fe20001000000 */
[----:B------:R-:W-:Y:S01]  /*54f0*/  @!P2 IMAD.X R0, RZ, RZ, R13, P0 ;  /* 0x000000ffff00a224 */ /* 0x000fe200000e060d */
[----:B------:R-:W-:Y:S02]  /*5500*/  LOP3.LUT R9, R9, 0x1, RZ, 0x3c, !PT ;  /* 0x0000000109097812 */ /* 0x000fe400078e3cff */
[----:B------:R-:W-:Y:S01]  /*5510*/  LOP3.LUT R10, R10, UR21, RZ, 0x3c, !PT ;  /* 0x000000150a0a7c12 */ /* 0x000fe2000f8e3cff */
[----:B------:R-:W-:Y:S02]  /*5520*/  @!UP0 ULEA UR5, UR5, UR24, 0xc ;  /* 0x0000001805058291 */ /* 0x000fe4000f8e60ff */
[----:B------:R-:W-:Y:S02]  /*5530*/  @!UP0 UIADD3 UR10, UPT, UPT, UR25, 0x20, URZ ;  /* 0x00000020190a8890 */ /* 0x000fe4000fffe0ff */
[----:B------:R-:W-:Y:S02]  /*5540*/  @!UP0 UIADD3 UR8, UPT, UPT, UR5, 0x200, URZ ;  /* 0x0000020005088890 */ /* 0x000fe4000fffe0ff */
[----:B------:R-:W-:Y:S01]  /*5550*/  UIADD3 UR23, UPT, UPT, UR15, UR23, URZ ;  /* 0x000000170f177290 */ /* 0x000fe2000fffe0ff */
[----:B------:R-:W-:Y:S01]  /*5560*/  @!P2 R2UR UR5, R0 ;  /* 0x000000000005a2ca */ /* 0x000fe200000e0000 */
[----:B------:R-:W-:Y:S01]  /*5570*/  @!UP0 UPRMT UR20, UR6, 0x5410, URZ ;  /* 0x0000541006148896 */ /* 0x000fe200080000ff */
[----:B------:R-:W-:Y:S01]  /*5580*/  @!P2 R2UR UR6, R2 ;  /* 0x000000000206a2ca */ /* 0x000fe200000e0000 */
[----:B------:R-:W-:Y:S01]  /*5590*/  VOTEU.ALL UP0, P2 ;  /* 0x0000000000ff7886 */ /* 0x000fe20001000000 */
[----:B------:R-:W-:Y:S09]  /*55a0*/  UIADD3 UR51, UPT, UPT, UR16, UR22, URZ ;  /* 0x0000001610337290 */ /* 0x000ff2000fffe0ff */
[----:B------:R-:W-:Y:S01]  /*55b0*/  IMAD.U32 R5, RZ, RZ, UR5 ;  /* 0x00000005ff057e24 */ /* 0x000fe2000f8e00ff */
[----:B------:R-:W-:Y:S01]  /*55c0*/  UIADD3 UR5, UPT, UPT, UR4, 0xd0, URZ ;  /* 0x000000d004057890 */ /* 0x000fe2000fffe0ff */
[----:B------:R-:W-:Y:S03]  /*55d0*/  IMAD.U32 R4, RZ, RZ, UR6 ;  /* 0x00000006ff047e24 */ /* 0x000fe6000f8e00ff */
[----:B------:R-:W-:Y:S02]  /*55e0*/  @!P2 R2UR UR7, R5 ;  /* 0x000000000507a2ca */ /* 0x000fe400000e0000 */
[----:B------:R-:W-:Y:S01]  /*55f0*/  @!P2 R2UR UR6, R4 ;  /* 0x000000000406a2ca */ /* 0x000fe200000e0000 */
[----:B------:R-:W-:Y:S01]  /*5600*/  @!UP0 UMOV UR9, UR5 ;  /* 0x0000000500098c82 */ /* 0x000fe20008000000 */
[----:B---3--:R-:W-:Y:S11]  /*5610*/  UPRMT UR5, UR50, 0x654, UR5 ;  /* 0x0000065432057896 */ /* 0x008ff60008000005 */
[----:B------:R3:W-:Y:S01]  /*5620*/  @!UP0 UTMALDG.5D.IM2COL [UR8], [UR6], UR20 ;  /* 0x00000008060083b4 */ /* 0x0007e20008060014 */
[----:B------:R3:W-:Y:S01]  /*5630*/  @!P2 SYNCS.ARRIVE.TRANS64.RED.A0TR RZ, [UR4+0xd0], R3 ;  /* 0x0000d003ffffa9a7 */ /* 0x0007e20008300404 */
[----:B------:R-:W-:Y:S01]  /*5640*/  SYNCS.ARRIVE.TRANS64.RED.A1T0 RZ, [UR5], RZ ;  /* 0x000000ffffff79a7 */ /* 0x000fe20008100405 */
[----:B------:R-:W-:Y:S05]  /*5650*/  BRA.U UP2, `(.L_x_85) ;  /* 0xfffffff102907547 */ /* 0x000fea000b83ffff */
[----:B------:R-:W-:Y:S01]  /*5660*/  UIADD3 UR24, UPT, UPT, UR24, 0xe8, URZ ;  /* 0x000000e818187890 */ /* 0x000fe2000fffe0ff */
[----:B------:R-:W-:-:S03]  /*5670*/  SHF.L.U32 R2, R10, 0x1f, RZ ;  /* 0x0000001f0a027819 */ /* 0x000fc600000006ff */
[----:B------:R-:W-:-:S09]  /*5680*/  ULEA UR4, UR26, UR24, 0x3 ;  /* 0x000000181a047291 */ /* 0x000fd2000f8e18ff */
[----:B------:R-:W1:Y:S02]  /*5690*/  SYNCS.PHASECHK.TRANS64.TRYWAIT P0, [UR4], R2 ;  /* 0x00000002ff0075a7 */ /* 0x000e640008001104 */
[----:B-1----:R-:W-:Y:S05]  /*56a0*/  @!P0 BRA `(.L_x_86) ;  /* 0x0000003000fc8947 */ /* 0x002fea0003800000 */
.L_x_173:
[----:B------:R-:W-:-:S04]  /*56b0*/  UIADD3 UR4, UPT, UPT, UR26, 0x1, URZ ;  /* 0x000000011a047890 */ /* 0x000fc8000fffe0ff */
[----:B------:R-:W-:-:S04]  /*56c0*/  UISETP.NE.AND UP0, UPT, UR4, 0x3, UPT ;  /* 0x000000030400788c */ /* 0x000fc8000bf05270 */
[----:B---3--:R-:W-:Y:S02]  /*56d0*/  USEL UR6, URZ, 0x1, UP0 ;  /* 0x00000001ff067887 */ /* 0x008fe40008000000 */
[----:B------:R-:W-:-:S04]  /*56e0*/  USEL UR4, UR4, URZ, UP0 ;  /* 0x000000ff04047287 */ /* 0x000fc80008000000 */
[----:B------:R-:W-:Y:S01]  /*56f0*/  ULEA UR5, UR4, UR24, 0x3 ;  /* 0x0000001804057291 */ /* 0x000fe2000f8e18ff */
[----:B------:R-:W-:-:S04]  /*5700*/  LOP3.LUT R10, R10, UR6, RZ, 0x3c, !PT ;  /* 0x000000060a0a7c12 */ /* 0x000fc8000f8e3cff */
[----:B-1----:R-:W-:-:S04]  /*5710*/  SHF.L.U32 R2, R10, 0x1f, RZ ;  /* 0x0000001f0a027819 */ /* 0x002fc800000006ff */
[----:B------:R-:W1:Y:S02]  /*5720*/  SYNCS.PHASECHK.TRANS64.TRYWAIT P0, [UR5], R2 ;  /* 0x00000002ff0075a7 */ /* 0x000e640008001105 */
[----:B-1----:R-:W-:Y:S05]  /*5730*/  @!P0 BRA `(.L_x_87) ;  /* 0x0000003000f08947 */ /* 0x002fea0003800000 */
.L_x_175:
[----:B------:R-:W-:-:S04]  /*5740*/  UIADD3 UR4, UPT, UPT, UR4, 0x1, URZ ;  /* 0x0000000104047890 */ /* 0x000fc8000fffe0ff */
[----:B------:R-:W-:-:S04]  /*5750*/  UISETP.NE.AND UP0, UPT, UR4, 0x3, UPT ;  /* 0x000000030400788c */ /* 0x000fc8000bf05270 */
[----:B------:R-:W-:Y:S02]  /*5760*/  USEL UR5, URZ, 0x1, UP0 ;  /* 0x00000001ff057887 */ /* 0x000fe40008000000 */
[----:B------:R-:W-:-:S04]  /*5770*/  USEL UR4, UR4, URZ, UP0 ;  /* 0x000000ff04047287 */ /* 0x000fc80008000000 */
[----:B------:R-:W-:Y:S01]  /*5780*/  ULEA UR4, UR4, UR24, 0x3 ;  /* 0x0000001804047291 */ /* 0x000fe2000f8e18ff */
[----:B-1----:R-:W-:-:S04]  /*5790*/  LOP3.LUT R2, R10, UR5, RZ, 0x3c, !PT ;  /* 0x000000050a027c12 */ /* 0x002fc8000f8e3cff */
[----:B------:R-:W-:Y:S01]  /*57a0*/  SHF.L.U32 R2, R2, 0x1f, RZ ;  /* 0x0000001f02027819 */ /* 0x000fe200000006ff */
[----:B------:R-:W-:-:S07]  /*57b0*/  IMAD.U32 R0, RZ, RZ, UR4 ;  /* 0x00000004ff007e24 */ /* 0x000fce000f8e00ff */
.L_x_88:
[----:B-1----:R1:W3:Y:S02]  /*57c0*/  SYNCS.PHASECHK.TRANS64.TRYWAIT P0, [R0+URZ], R2 ;  /* 0x00000002000075a7 */ /* 0x0022e400080011ff */
[----:B---3--:R-:W-:Y:S05]  /*57d0*/  @!P0 NANOSLEEP.SYNCS 0x989680 ;  /* 0x009896800000895d */ /* 0x008fea0003900000 */
[----:B------:R-:W3:Y:S02]  /*57e0*/  @!P0 SYNCS.PHASECHK.TRANS64 P0, [R0+URZ], R2 ;  /* 0x00000002000085a7 */ /* 0x000ee400080010ff */
[----:B--23--:R-:W-:Y:S05]  /*57f0*/  @P0 EXIT ;  /* 0x000000000000094d */ /* 0x00cfea0003800000 */
[----:B------:R-:W-:Y:S05]  /*5800*/  BRA `(.L_x_88) ;  /* 0xfffffffc00ec7947 */ /* 0x000fea000383ffff */
.L_x_76:
[----:B------:R-:W-:-:S06]  /*5810*/  UISETP.GE.AND UP0, UPT, UR18, 0x4, UPT ;  /* 0x000000041200788c */ /* 0x000fcc000bf06270 */
[----:B------:R-:W-:-:S13]  /*5820*/  PLOP3.LUT P0, PT, PT, PT, UP0, 0x80, 0x8 ;  /* 0x000000000008781c */ /* 0x000fda0003f0f008 */
[----:B-1----:R-:W-:Y:S05]  /*5830*/  @!P0 EXIT ;  /* 0x000000000000894d */ /* 0x002fea0003800000 */
[----:B------:R-:W1:Y:S08]  /*5840*/  S2UR UR4, SR_CgaCtaId ;  /* 0x00000000000479c3 */ /* 0x000e700000008800 */
[----:B------:R-:W-:Y:S01]  /*5850*/  BAR.SYNC.DEFER_BLOCKING 0x6, 0xa0 ;  /* 0x0182800000007b1d */ /* 0x000fe20000010000 */
[C---:B------:R-:W-:Y:S01]  /*5860*/  IMAD.SHL.U32 R4, R47.reuse, 0x20, RZ ;  /* 0x000000202f047824 */ /* 0x040fe200078e00ff */
[----:B------:R-:W-:Y:S01]  /*5870*/  SHF.R.U32.HI R3, RZ, 0x1, R47 ;  /* 0x00000001ff037819 */ /* 0x000fe2000001162f */
[C---:B------:R-:W-:Y:S01]  /*5880*/  IMAD.SHL.U32 R46, R47.reuse, 0x10, RZ ;  /* 0x000000102f2e7824 */ /* 0x040fe200078e00ff */
[C---:B------:R-:W-:Y:S01]  /*5890*/  LOP3.LUT P0, RZ, R47.reuse, 0x4, RZ, 0xc0, !PT ;  /* 0x000000042fff7812 */ /* 0x040fe2000780c0ff */
[C---:B------:R-:W-:Y:S01]  /*58a0*/  IMAD.U32 R23, R47.reuse, 0x10000, RZ ;  /* 0x000100002f177824 */ /* 0x040fe200078e00ff */
[----:B------:R-:W-:Y:S01]  /*58b0*/  UMOV UR49, 0x400 ;  /* 0x0000040000317882 */ /* 0x000fe20000000000 */
[----:B------:R-:W-:Y:S01]  /*58c0*/  LOP3.LUT R0, R4, 0xc0, RZ, 0xc0, !PT ;  /* 0x000000c004007812 */ /* 0x000fe200078ec0ff */
[----:B------:R-:W2:Y:S01]  /*58d0*/  LDC.64 R42, c[0x0][0x9b0] ;  /* 0x00026c00ff2a7b82 */ /* 0x000ea20000000a00 */
[----:B------:R-:W-:Y:S01]  /*58e0*/  LOP3.LUT R46, R46, 0x600, RZ, 0xc0, !PT ;  /* 0x000006002e2e7812 */ /* 0x000fe200078ec0ff */
[----:B------:R-:W-:Y:S01]  /*58f0*/  IMAD.MOV.U32 R55, RZ, RZ, 0x10 ;  /* 0x00000010ff377424 */ /* 0x000fe200078e00ff */
[----:B------:R-:W-:Y:S01]  /*5900*/  LOP3.LUT R3, R0, 0x8, R3, 0xf8, !PT ;  /* 0x0000000800037812 */ /* 0x000fe200078ef803 */
[C---:B------:R-:W-:Y:S01]  /*5910*/  IMAD.SHL.U32 R0, R47.reuse, 0x4, RZ ;  /* 0x000000042f007824 */ /* 0x040fe200078e00ff */
[----:B------:R-:W-:Y:S01]  /*5920*/  LOP3.LUT R46, R46, 0x20, R4, 0xf8, !PT ;  /* 0x000000202e2e7812 */ /* 0x000fe200078ef804 */
[----:B------:R-:W-:Y:S01]  /*5930*/  IMAD.MOV.U32 R22, RZ, RZ, RZ ;  /* 0x000000ffff167224 */ /* 0x000fe200078e00ff */
[----:B------:R-:W-:Y:S01]  /*5940*/  LOP3.LUT R47, R47, 0x60, RZ, 0xc0, !PT ;  /* 0x000000602f2f7812 */ /* 0x000fe200078ec0ff */
[----:B------:R-:W3:Y:S01]  /*5950*/  LDC.64 R40, c[0x0][0x9a8] ;  /* 0x00026a00ff287b82 */ /* 0x000ee20000000a00 */
[----:B------:R-:W-:-:S02]  /*5960*/  LOP3.LUT R0, R3, 0x18, R0, 0x78, !PT ;  /* 0x0000001803007812 */ /* 0x000fc400078e7800 */
[----:B------:R-:W-:Y:S02]  /*5970*/  CS2R R44, SRZ ;  /* 0x00000000002c7805 */ /* 0x000fe4000001ff00 */
[----:B------:R-:W-:Y:S01]  /*5980*/  LOP3.LUT R46, R46, 0x100, R4, 0xf8, !PT ;  /* 0x000001002e2e7812 */ /* 0x000fe200078ef804 */
[----:B------:R-:W4:Y:S01]  /*5990*/  LDCU UR63, c[0x0][0x370] ;  /* 0x00006e00ff3f77ac */ /* 0x000f220008000800 */
[----:B------:R-:W-:Y:S02]  /*59a0*/  LOP3.LUT R23, R23, 0x600000, RZ, 0xc0, !PT ;  /* 0x0060000017177812 */ /* 0x000fe400078ec0ff */
[----:B------:R-:W-:Y:S01]  /*59b0*/  LOP3.LUT R46, R46, R0, RZ, 0xfc, !PT ;  /* 0x000000002e2e7212 */ /* 0x000fe200078efcff */
[----:B-1----:R-:W-:Y:S01]  /*59c0*/  ULEA UR49, UR4, UR49, 0x18 ;  /* 0x0000003104317291 */ /* 0x002fe2000f8ec0ff */
[----:B------:R-:W-:Y:S01]  /*59d0*/  SEL R55, R55, 0xfffffff0, !P0 ;  /* 0xfffffff037377807 */ /* 0x000fe20004000000 */
[----:B------:R-:W1:Y:S01]  /*59e0*/  LDCU.64 UR4, c[0x0][0x990] ;  /* 0x00013200ff0477ac */ /* 0x000e620008000a00 */
[----:B------:R-:W2:Y:S06]  /*59f0*/  LDCU UR48, c[0x0][0xc0c] ;  /* 0x00018180ff3077ac */ /* 0x000eac0008000800 */
[----:B------:R-:W4:Y:S01]  /*5a00*/  LDS R2, [UR49+0x160] ;  /* 0x00016031ff027984 */ /* 0x000f220008000800 */
[----:B------:R-:W2:Y:S01]  /*5a10*/  LDCU UR38, c[0x0][0xc30] ;  /* 0x00018600ff2677ac */ /* 0x000ea20008000800 */
[----:B------:R-:W2:Y:S01]  /*5a20*/  LDCU.64 UR60, c[0x0][0x988] ;  /* 0x00013100ff3c77ac */ /* 0x000ea20008000a00 */
[----:B------:R-:W2:Y:S01]  /*5a30*/  LDCU.64 UR46, c[0x0][0xc28] ;  /* 0x00018500ff2e77ac */ /* 0x000ea20008000a00 */
[----:B-1----:R-:W-:Y:S01]  /*5a40*/  IMAD.U32 R51, RZ, RZ, UR4 ;  /* 0x00000004ff337e24 */ /* 0x002fe2000f8e00ff */
[----:B------:R-:W-:Y:S01]  /*5a50*/  UIADD3 UR4, UPT, UPT, UR49, 0x200, URZ ;  /* 0x0000020031047890 */ /* 0x000fe2000fffe0ff */
[----:B------:R-:W-:Y:S01]  /*5a60*/  IMAD.U32 R50, RZ, RZ, UR5 ;  /* 0x00000005ff327e24 */ /* 0x000fe2000f8e00ff */
[----:B------:R-:W1:Y:S04]  /*5a70*/  LDCU.128 UR56, c[0x0][0xc10] ;  /* 0x00018200ff3877ac */ /* 0x000e680008000c00 */
[----:B------:R-:W-:Y:S01]  /*5a80*/  IMAD.U32 R0, RZ, RZ, UR4 ;  /* 0x00000004ff007e24 */ /* 0x000fe2000f8e00ff */
[----:B------:R-:W1:Y:S01]  /*5a90*/  LDCU UR62, c[0x0][0x374] ;  /* 0x00006e80ff3e77ac */ /* 0x000e620008000800 */
[----:B------:R-:W-:Y:S01]  /*5aa0*/  UMOV UR55, 0x1 ;  /* 0x0000000100377882 */ /* 0x000fe20000000000 */
[----:B------:R-:W-:Y:S01]  /*5ab0*/  UMOV UR50, URZ ;  /* 0x000000ff00327c82 */ /* 0x000fe20008000000 */
[----:B------:R-:W-:Y:S01]  /*5ac0*/  UMOV UR54, URZ ;  /* 0x000000ff00367c82 */ /* 0x000fe20008000000 */
[----:B------:R-:W-:Y:S01]  /*5ad0*/  UMOV UR52, URZ ;  /* 0x000000ff00347c82 */ /* 0x000fe20008000000 */
[C---:B----4-:R-:W-:Y:S01]  /*5ae0*/  VIADD R3, R2.reuse, 0x40 ;  /* 0x0000004002037836 */ /* 0x050fe20000000000 */
[----:B------:R-:W-:-:S04]  /*5af0*/  LOP3.LUT R2, R2, 0xffff, RZ, 0xc0, !PT ;  /* 0x0000ffff02027812 */ /* 0x000fc800078ec0ff */
[----:B------:R-:W-:-:S05]  /*5b00*/  LOP3.LUT R3, R3, 0xffff, RZ, 0xc0, !PT ;  /* 0x0000ffff03037812 */ /* 0x000fca00078ec0ff */
[----:B-123--:R4:W-:Y:S02]  /*5b10*/  STL.64 [R1], R2 ;  /* 0x0000000201007387 */ /* 0x00e9e40000100a00 */
.L_x_119:
[----:B----4-:R-:W-:Y:S04]  /*5b20*/  SHF.L.U32 R2, R44, 0x1f, RZ ;  /* 0x0000001f2c027819 */ /* 0x010fe800000006ff */
[----:B-1----:R-:W1:Y:S02]  /*5b30*/  SYNCS.PHASECHK.TRANS64.TRYWAIT P0, [UR49+0x110], R2 ;  /* 0x00011002ff0075a7 */ /* 0x002e640008001131 */
[----:B-1----:R-:W-:Y:S05]  /*5b40*/  @!P0 BRA `(.L_x_89) ;  /* 0x0000003000048947 */ /* 0x002fea0003800000 */
.L_x_177:
[----:B------:R-:W2:Y:S01]  /*5b50*/  LDS.128 R4, [UR49+0x150] ;  /* 0x00015031ff047984 */ /* 0x000ea20008000c00 */
[----:B------:R-:W-:Y:S01]  /*5b60*/  UIADD3 UR4, UPT, UPT, UR49, 0x118, URZ ;  /* 0x0000011831047890 */ /* 0x000fe2000fffe0ff */
[----:B-1----:R-:W-:Y:S01]  /*5b70*/  IMAD R2, R22, 0x4, R1 ;  /* 0x0000000416027824 */ /* 0x002fe200078e0201 */
[----:B------:R-:W-:Y:S01]  /*5b80*/  UISETP.GE.AND UP0, UPT, UR39, 0x1, UPT ;  /* 0x000000012700788c */ /* 0x000fe2000bf06270 */
[----:B------:R-:W-:Y:S01]  /*5b90*/  @!PT LDS RZ, [RZ] ;  /* 0x00000000fffff984 */ /* 0x000fe20000000800 */
[----:B------:R-:W-:Y:S01]  /*5ba0*/  @!PT LDS RZ, [RZ] ;  /* 0x00000000fffff984 */ /* 0x000fe20000000800 */
[----:B------:R-:W-:Y:S01]  /*5bb0*/  @!PT LDS RZ, [RZ] ;  /* 0x00000000fffff984 */ /* 0x000fe20000000800 */
[----:B------:R-:W-:Y:S01]  /*5bc0*/  @!PT LDS RZ, [RZ] ;  /* 0x00000000fffff984 */ /* 0x000fe20000000800 */
[----:B------:R1:W-:Y:S06]  /*5bd0*/  MEMBAR.ALL.CTA ;  /* 0x0000000000007992 */ /* 0x0003ec0000008000 */
[----:B-1----:R-:W1:Y:S01]  /*5be0*/  FENCE.VIEW.ASYNC.S ;  /* 0x00000000000073c6 */ /* 0x002e620000000000 */
[----:B------:R-:W-:Y:S09]  /*5bf0*/  UPRMT UR4, URZ, 0x654, UR4 ;  /* 0x00000654ff047896 */ /* 0x000ff20008000004 */
[----:B-1----:R-:W-:Y:S01]  /*5c00*/  SYNCS.ARRIVE.TRANS64.RED.A1T0 RZ, [UR4], RZ ;  /* 0x000000ffffff79a7 */ /* 0x002fe20008100404 */
[----:B------:R-:W5:Y:S01]  /*5c10*/  LDL R2, [R2] ;  /* 0x0000000002027983 */ /* 0x000f620000100800 */
[----:B--2---:R-:W-:Y:S11]  /*5c20*/  LOP3.LUT P0, RZ, R6, 0x1, RZ, 0xc0, !PT ;  /* 0x0000000106ff7812 */ /* 0x004ff6000780c0ff */
[----:B------:R-:W-:Y:S02]  /*5c30*/  @!UPT UIADD3 URZ, UPT, UPT, URZ, URZ, URZ ;  /* 0x000000fffffff290 */ /* 0x000fe4000fffe0ff */
[----:B------:R-:W-:Y:S01]  /*5c40*/  VOTEU.ANY UP1, P0 ;  /* 0x0000000000ff7886 */ /* 0x000fe20000020100 */
[----:B------:R-:W-:Y:S01]  /*5c50*/  PLOP3.LUT P0, PT, PT, PT, UP1, 0x80, 0x8 ;  /* 0x000000000008781c */ /* 0x000fe20003f0f018 */
[----:B------:R-:W-:Y:S06]  /*5c60*/  UP2UR UR4, UPR, URZ, 0x2 ;  /* 0x00000002ff047883 */ /* 0x000fec0008000000 */
[----:B------:R-:W-:Y:S06]  /*5c70*/  IMAD.U32 R62, RZ, RZ, UR4 ;  /* 0x00000004ff3e7e24 */ /* 0x000fec000f8e00ff */
[----:B------:R-:W-:Y:S02]  /*5c80*/  @P0 MOV R3, R4 ;  /* 0x0000000400030202 */ /* 0x000fe40000000f00 */
[----:B------:R-:W-:Y:S02]  /*5c90*/  @P0 LOP3.LUT R0, R5, 0xffff, RZ, 0xc0, !PT ;  /* 0x0000ffff05000812 */ /* 0x000fe400078ec0ff */
[----:B------:R-:W-:Y:S02]  /*5ca0*/  @P0 R2UR UR5, R3 ;  /* 0x00000000030502ca */ /* 0x000fe400000e0000 */
[----:B------:R-:W-:Y:S11]  /*5cb0*/  @P0 R2UR UR4, R0 ;  /* 0x00000000000402ca */ /* 0x000ff600000e0000 */
[----:B------:R-:W-:Y:S02]  /*5cc0*/  @UP1 UMOV UR37, UR5 ;  /* 0x0000000500251c82 */ /* 0x000fe40008000000 */
[----:B------:R-:W-:Y:S01]  /*5cd0*/  @UP1 UMOV UR36, UR4 ;  /* 0x0000000400241c82 */ /* 0x000fe20008000000 */
[----:B------:R-:W-:Y:S05]  /*5ce0*/  BRA.U !UP0, `(.L_x_90) ;  /* 0x0000000108cc7547 */ /* 0x000fea000b800000 */
[----:B------:R-:W1:Y:S01]  /*5cf0*/  LDCU UR9, c[0x0][0xc20] ;  /* 0x00018400ff0977ac */ /* 0x000e620008000800 */
[----:B------:R-:W-:Y:S02]  /*5d00*/  UIMAD.WIDE.U32 UR4, UR62, UR59, URZ ;  /* 0x0000003b3e0472a5 */ /* 0x000fe4000f8e00ff */
[----:B------:R-:W-:Y:S02]  /*5d10*/  UIMAD.WIDE.U32 UR6, UR63, UR56, URZ ;  /* 0x000000383f0672a5 */ /* 0x000fe4000f8e00ff */
[----:B------:R-:W-:Y:S02]  /*5d20*/  UIMAD.WIDE.U32 UR10, UR36, UR59, URZ ;  /* 0x0000003b240a72a5 */ /* 0x000fe4000f8e00ff */
[----:B------:R-:W-:Y:S02]  /*5d30*/  UISETP.NE.AND UP0, UPT, UR58, 0x1, UPT ;  /* 0x000000013a00788c */ /* 0x000fe4000bf05270 */
[----:B------:R-:W-:Y:S02]  /*5d40*/  UISETP.NE.AND UP1, UPT, UR48, 0x1, UPT ;  /* 0x000000013000788c */ /* 0x000fe4000bf25270 */
[----:B------:R-:W-:Y:S02]  /*5d50*/  UISETP.NE.AND UP2, UPT, UR39, 0x1, UPT ;  /* 0x000000012700788c */ /* 0x000fe4000bf45270 */
[----:B------:R-:W-:Y:S01]  /*5d60*/  UIMAD.WIDE.U32 UR12, UR37, UR56, URZ ;  /* 0x00000038250c72a5 */ /* 0x000fe2000f8e00ff */
[----:B------:R-:W-:Y:S01]  /*5d70*/  UMOV UR4, UR5 ;  /* 0x0000000500047c82 */ /* 0x000fe20008000000 */
[----:B------:R-:W-:Y:S01]  /*5d80*/  UMOV UR6, UR11 ;  /* 0x0000000b00067c82 */ /* 0x000fe20008000000 */
[----:B-1----:R-:W-:Y:S03]  /*5d90*/  USHF.R.U32.HI UR8, URZ, UR9, UR4 ;  /* 0x00000009ff087299 */ /* 0x002fe60008011604 */
[----:B------:R-:W-:Y:S02]  /*5da0*/  UMOV UR4, UR7 ;  /* 0x0000000700047c82 */ /* 0x000fe40008000000 */
[----:B------:R-:W-:Y:S02]  /*5db0*/  USHF.R.U32.HI UR5, URZ, UR57, UR4 ;  /* 0x00000039ff057299 */ /* 0x000fe40008011604 */
[----:B------:R-:W-:Y:S02]  /*5dc0*/  USEL UR4, UR62, UR8, !UP0 ;  /* 0x000000083e047287 */ /* 0x000fe4000c000000 */
[----:B------:R-:W-:Y:S02]  /*5dd0*/  USHF.R.U32.HI UR8, URZ, UR9, UR6 ;  /* 0x00000009ff087299 */ /* 0x000fe40008011606 */
[----:B------:R-:W-:Y:S02]  /*5de0*/  UIMAD.WIDE.U32 UR6, UR4, UR46, URZ ;  /* 0x0000002e040672a5 */ /* 0x000fe4000f8e00ff */
[----:B------:R-:W-:Y:S02]  /*5df0*/  USEL UR9, UR63, UR5, !UP1 ;  /* 0x000000053f097287 */ /* 0x000fe4000c800000 */
[----:B------:R-:W-:Y:S02]  /*5e00*/  USEL UR8, UR36, UR8, !UP0 ;  /* 0x0000000824087287 */ /* 0x000fe4000c000000 */
[----:B------:R-:W-:Y:S01]  /*5e10*/  UIMAD.WIDE.U32 UR10, UR9, UR46, URZ ;  /* 0x0000002e090a72a5 */ /* 0x000fe2000f8e00ff */
[----:B------:R-:W-:Y:S01]  /*5e20*/  UMOV UR6, UR7 ;  /* 0x0000000700067c82 */ /* 0x000fe20008000000 */
[----:B------:R-:W-:Y:S01]  /*5e30*/  UMOV UR5, UR13 ;  /* 0x0000000d00057c82 */ /* 0x000fe20008000000 */
[----:B------:R-:W-:Y:S02]  /*5e40*/  @UP2 USHF.R.U32.HI UR4, URZ, UR47, UR6 ;  /* 0x0000002fff042299 */ /* 0x000fe40008011606 */
[----:B------:R-:W-:Y:S02]  /*5e50*/  USHF.R.U32.HI UR5, URZ, UR57, UR5 ;  /* 0x00000039ff057299 */ /* 0x000fe40008011605 */
[----:B------:R-:W-:Y:S02]  /*5e60*/  UIMAD UR4, UR39, UR4, URZ ;  /* 0x00000004270472a4 */ /* 0x000fe4000f8e02ff */
[----:B------:R-:W-:Y:S02]  /*5e70*/  USEL UR5, UR37, UR5, !UP1 ;  /* 0x0000000525057287 */ /* 0x000fe4000c800000 */
[----:B------:R-:W-:Y:S01]  /*5e80*/  UISETP.GE.AND UP0, UPT, UR8, UR4, UPT ;  /* 0x000000040800728c */ /* 0x000fe2000bf06270 */
[----:B------:R-:W-:Y:S01]  /*5e90*/  UMOV UR6, UR11 ;  /* 0x0000000b00067c82 */ /* 0x000fe20008000000 */
[----:B------:R-:W-:Y:S02]  /*5ea0*/  UIMAD.WIDE.U32 UR10, UR8, UR46, URZ ;  /* 0x0000002e080a72a5 */ /* 0x000fe4000f8e00ff */
[----:B------:R-:W-:Y:S04]  /*5eb0*/  @UP2 USHF.R.U32.HI UR9, URZ, UR47, UR6 ;  /* 0x0000002fff092299 */ /* 0x000fe80008011606 */
[----:B------:R-:W-:Y:S01]  /*5ec0*/  UIMAD UR6, UR39, UR9, URZ ;  /* 0x00000009270672a4 */ /* 0x000fe2000f8e02ff */
[----:B------:R-:W-:Y:S03]  /*5ed0*/  UMOV UR4, UR11 ;  /* 0x0000000b00047c82 */ /* 0x000fe60008000000 */
[----:B------:R-:W-:Y:S02]  /*5ee0*/  UISETP.GE.OR UP0, UPT, UR5, UR6, UP0 ;  /* 0x000000060500728c */ /* 0x000fe40008706670 */
[----:B------:R-:W-:Y:S02]  /*5ef0*/  USHF.R.U32.HI UR4, URZ, UR47, UR4 ;  /* 0x0000002fff047299 */ /* 0x000fe40008011604 */
[----:B------:R-:W-:Y:S02]  /*5f00*/  UIMAD.WIDE.U32 UR6, UR5, UR46, URZ ;  /* 0x0000002e050672a5 */ /* 0x000fe4000f8e00ff */
[----:B------:R-:W-:Y:S02]  /*5f10*/  USEL UR11, UR8, UR4, !UP2 ;  /* 0x00000004080b7287 */ /* 0x000fe4000d000000 */
[----:B------:R-:W-:Y:S02]  /*5f20*/  UIADD3 UR6, UPT, UPT, -UR5, URZ, URZ ;  /* 0x000000ff05067290 */ /* 0x000fe4000fffe1ff */
[----:B------:R-:W-:Y:S02]  /*5f30*/  UIADD3 UR10, UPT, UPT, -UR11, URZ, URZ ;  /* 0x000000ff0b0a7290 */ /* 0x000fe4000fffe1ff */
[----:B------:R-:W-:Y:S02]  /*5f40*/  UIMAD UR6, UR48, UR6, UR37 ;  /* 0x00000006300672a4 */ /* 0x000fe4000f8e0225 */
[----:B------:R-:W-:Y:S01]  /*5f50*/  UIMAD UR10, UR39, UR10, UR8 ;  /* 0x0000000a270a72a4 */ /* 0x000fe2000f8e0208 */
[----:B------:R-:W-:Y:S01]  /*5f60*/  @!UP0 UMOV UR4, UR7 ;  /* 0x0000000700048c82 */ /* 0x000fe20008000000 */
[----:B------:R-:W-:Y:S02]  /*5f70*/  UIADD3 UR7, UPT, UPT, -UR8, URZ, URZ ;  /* 0x000000ff08077290 */ /* 0x000fe4000fffe1ff */
[----:B------:R-:W-:Y:S04]  /*5f80*/  @!UP0 USHF.R.U32.HI UR4, URZ, UR47, UR4 ;  /* 0x0000002fff048299 */ /* 0x000fe80008011604 */
[----:B------:R-:W-:Y:S04]  /*5f90*/  @!UP0 USEL UR4, UR5, UR4, !UP2 ;  /* 0x0000000405048287 */ /* 0x000fe8000d000000 */
[----:B------:R-:W-:Y:S02]  /*5fa0*/  @!UP0 UIMAD UR9, UR9, UR10, UR4 ;  /* 0x0000000a090982a4 */ /* 0x000fe4000f8e0204 */
[----:B------:R-:W-:Y:S02]  /*5fb0*/  @!UP0 UIADD3 UR10, UPT, UPT, UR11, -UR4, URZ ;  /* 0x800000040b0a8290 */ /* 0x000fe4000fffe0ff */
[----:B------:R-:W-:Y:S02]  /*5fc0*/  UIMAD UR4, UR58, UR7, UR36 ;  /* 0x000000073a0472a4 */ /* 0x000fe4000f8e0224 */
[----:B------:R-:W-:Y:S03]  /*5fd0*/  @!UP0 UIMAD UR8, UR10, UR39, UR5 ;  /* 0x000000270a0882a4 */ /* 0x000fe6000f8e0205 */
[----:B------:R-:W-:Y:S02]  /*5fe0*/  @!UP0 UMOV UR5, UR9 ;  /* 0x0000000900058c82 */ /* 0x000fe40008000000 */
[----:B------:R-:W-:Y:S02]  /*5ff0*/  UIMAD UR37, UR5, UR48, UR6 ;  /* 0x00000030052572a4 */ /* 0x000fe4000f8e0206 */
[----:B------:R-:W-:Y:S11]  /*6000*/  UIMAD UR36, UR8, UR58, UR4 ;  /* 0x0000003a082472a4 */ /* 0x000ff6000f8e0204 */
[----:B------:R-:W-:Y:S01]  /*6010*/  @!UPT UIADD3 URZ, UPT, UPT, URZ, URZ, URZ ;  /* 0x000000fffffff290 */ /* 0x000fe2000fffe0ff */
.L_x_90:
[----:B------:R-:W-:Y:S01]  /*6020*/  UISETP.NE.AND UP0, UPT, UR38, 0x1, UPT ;  /* 0x000000012600788c */ /* 0x000fe2000bf05270 */
[----:B------:R-:W-:Y:S01]  /*6030*/  @P0 SHF.R.U32.HI R4, RZ, 0x10, R5 ;  /* 0x00000010ff040819 */ /* 0x000fe20000011605 */
[----:B------:R-:W-:Y:S01]  /*6040*/  USHF.L.U32 UR41, UR23, 0x6, URZ ;  /* 0x0000000617297899 */ /* 0x000fe200080006ff */
[----:B------:R-:W-:Y:S02]  /*6050*/  R2UR UR11, R56 ;  /* 0x00000000380b72ca */ /* 0x000fe400000e0000 */
[----:B------:R-:W-:Y:S06]  /*6060*/  @P0 R2UR UR11, R4 ;  /* 0x00000000040b02ca */ /* 0x000fec00000e0000 */
[----:B------:R-:W1:Y:S07]  /*6070*/  @!UP0 LDCU.128 UR12, c[0x0][0xc10] ;  /* 0x00018200ff0c87ac */ /* 0x000e6e0008000c00 */
[----:B------:R-:W-:Y:S01]  /*6080*/  IMAD.U32 R56, RZ, RZ, UR11 ;  /* 0x0000000bff387e24 */ /* 0x000fe2000f8e00ff */
[----:B------:R-:W2:Y:S01]  /*6090*/  @!UP0 LDCU UR5, c[0x0][0xc0c] ;  /* 0x00018180ff0587ac */ /* 0x000ea20008000800 */
[----:B------:R-:W3:Y:S01]  /*60a0*/  @!UP0 LDCU UR10, c[0x0][0xc20] ;  /* 0x00018400ff0a87ac */ /* 0x000ee20008000800 */
[----:B------:R-:W-:Y:S02]  /*60b0*/  UIADD3 UR11, UPT, UPT, UR49, 0x200, URZ ;  /* 0x00000200310b7890 */ /* 0x000fe4000fffe0ff */
[----:B-1----:R-:W-:Y:S02]  /*60c0*/  UIMAD.WIDE.U32 UR8, UR37, UR12, URZ ;  /* 0x0000000c250872a5 */ /* 0x002fe4000f8e00ff */
[----:B------:R-:W-:Y:S02]  /*60d0*/  UIMAD.WIDE.U32 UR6, UR36, UR15, URZ ;  /* 0x0000000f240672a5 */ /* 0x000fe4000f8e00ff */
[----:B------:R-:W-:Y:S03]  /*60e0*/  @!UP0 UISETP.NE.AND UP1, UPT, UR14, 0x1, UPT ;  /* 0x000000010e00888c */ /* 0x000fe6000bf25270 */
[----:B------:R-:W-:Y:S01]  /*60f0*/  @!UP0 UMOV UR4, UR9 ;  /* 0x0000000900048c82 */ /* 0x000fe20008000000 */
[----:B--2---:R-:W-:Y:S02]  /*6100*/  @!UP0 UISETP.NE.AND UP2, UPT, UR5, 0x1, UPT ;  /* 0x000000010500888c */ /* 0x004fe4000bf45270 */
[----:B------:R-:W-:Y:S01]  /*6110*/  @!UP0 USHF.R.U32.HI UR4, URZ, UR13, UR4 ;  /* 0x0000000dff048299 */ /* 0x000fe20008011604 */
[----:B------:R-:W-:Y:S02]  /*6120*/  @!UP0 UMOV UR6, UR7 ;  /* 0x0000000700068c82 */ /* 0x000fe40008000000 */
[----:B---3--:R-:W-:Y:S02]  /*6130*/  @!UP0 USHF.R.U32.HI UR6, URZ, UR10, UR6 ;  /* 0x0000000aff068299 */ /* 0x008fe40008011606 */
[----:B------:R-:W-:Y:S02]  /*6140*/  @!UP0 USEL UR7, UR37, UR4, !UP2 ;  /* 0x0000000425078287 */ /* 0x000fe4000d000000 */
[----:B------:R-:W-:Y:S04]  /*6150*/  @!UP0 USEL UR6, UR36, UR6, !UP1 ;  /* 0x0000000624068287 */ /* 0x000fe8000c800000 */
[----:B------:R-:W-:Y:S02]  /*6160*/  @!UP0 UIADD3 UR4, UPT, UPT, -UR7, UR6, URZ ;  /* 0x0000000607048290 */ /* 0x000fe4000fffe1ff */
[----:B------:R-:W-:Y:S02]  /*6170*/  @!UP0 UIADD3 UR6, UPT, UPT, UR7, -UR6, URZ ;  /* 0x8000000607068290 */ /* 0x000fe4000fffe0ff */
[----:B------:R-:W-:Y:S02]  /*6180*/  @!UP0 UIMAD UR37, UR4, UR5, UR37 ;  /* 0x00000005042582a4 */ /* 0x000fe4000f8e0225 */
[----:B------:R-:W-:Y:S02]  /*6190*/  @!UP0 UIMAD UR36, UR6, UR14, UR36 ;  /* 0x0000000e062482a4 */ /* 0x000fe4000f8e0224 */
[----:B------:R-:W-:Y:S09]  /*61a0*/  ULOP3.LUT UP0, URZ, UR11, 0x1b0, URZ, 0xc0, !UPT ;  /* 0x000001b00bff7892 */ /* 0x000ff2000f80c0ff */
[----:B------:R-:W-:Y:S05]  /*61b0*/  BRA.U !UP0, `(.L_x_91) ;  /* 0x00000001087c7547 */ /* 0x000fea000b800000 */
[----:B------:R-:W1:Y:S01]  /*61c0*/  LDCU.64 UR8, c[0x4][0x80] ;  /* 0x01001000ff0877ac */ /* 0x000e620008000a00 */
[----:B------:R-:W-:Y:S01]  /*61d0*/  MOV R16, 0x0 ;  /* 0x0000000000107802 */ /* 0x000fe20000000f00 */
[----:B------:R-:W-:Y:S02]  /*61e0*/  HFMA2 R12, -RZ, RZ, 0, 5.9604644775390625e-08 ;  /* 0x00000001ff0c7431 */ /* 0x000fe400000001ff */
[----:B------:R-:W-:Y:S01]  /*61f0*/  IMAD.MOV.U32 R8, RZ, RZ, 0x70 ;  /* 0x00000070ff087424 */ /* 0x000fe200078e00ff */
[----:B------:R2:W3:Y:S01]  /*6200*/  LDC.64 R14, c[0x4][R16] ;  /* 0x01000000100e7b82 */ /* 0x0004e20000000a00 */
[----:B------:R-:W4:Y:S01]  /*6210*/  LDCU.64 UR6, c[0x4][0x88] ;  /* 0x01001100ff0677ac */ /* 0x000f220008000a00 */
[----:B------:R-:W-:Y:S01]  /*6220*/  IMAD.MOV.U32 R13, RZ, RZ, RZ ;  /* 0x000000ffff0d7224 */ /* 0x000fe200078e00ff */
[----:B------:R-:W2:Y:S01]  /*6230*/  LDCU.64 UR4, c[0x4][0x8] ;  /* 0x01000100ff0477ac */ /* 0x000ea20008000a00 */
[----:B-1----:R-:W-:Y:S01]  /*6240*/  MOV R5, UR9 ;  /* 0x0000000900057c02 */ /* 0x002fe20008000f00 */
[----:B------:R-:W-:Y:S01]  /*6250*/  IMAD.U32 R4, RZ, RZ, UR8 ;  /* 0x00000008ff047e24 */ /* 0x000fe2000f8e00ff */
[----:B----4-:R-:W-:Y:S01]  /*6260*/  MOV R7, UR7 ;  /* 0x0000000700077c02 */ /* 0x010fe20008000f00 */
[----:B------:R-:W-:Y:S01]  /*6270*/  IMAD.U32 R6, RZ, RZ, UR6 ;  /* 0x00000006ff067e24 */ /* 0x000fe2000f8e00ff */
[----:B--2---:R-:W-:Y:S01]  /*6280*/  MOV R11, UR5 ;  /* 0x00000005000b7c02 */ /* 0x004fe20008000f00 */
[----:B------:R-:W-:Y:S02]  /*6290*/  IMAD.U32 R10, RZ, RZ, UR4 ;  /* 0x00000004ff0a7e24 */ /* 0x000fe4000f8e00ff */
[----:B------:R-:W-:Y:S07]  /*62a0*/  LEPC R20, `(.L_x_92) ;  /* 0x000000001014794e */ /* 0x000fee0000000000 */
[----:B---3-5:R-:W-:Y:S05]  /*62b0*/  CALL.ABS.NOINC R14 ;  /* 0x000000000e007343 */ /* 0x028fea0003c00000 */
.L_x_92:
[----:B------:R-:W1:Y:S01]  /*62c0*/  LDCU.64 UR8, c[0x4][0x80] ;  /* 0x01001000ff0877ac */ /* 0x000e620008000a00 */
[----:B------:R-:W2:Y:S01]  /*62d0*/  LDC.64 R16, c[0x4][R16] ;  /* 0x0100000010107b82 */ /* 0x000ea20000000a00 */
[----:B------:R-:W-:Y:S02]  /*62e0*/  HFMA2 R12, -RZ, RZ, 0, 5.9604644775390625e-08 ;  /* 0x00000001ff0c7431 */ /* 0x000fe400000001ff */
[----:B------:R-:W-:Y:S02]  /*62f0*/  IMAD.MOV.U32 R8, RZ, RZ, 0x70 ;  /* 0x00000070ff087424 */ /* 0x000fe400078e00ff */
[----:B------:R-:W-:Y:S01]  /*6300*/  IMAD.MOV.U32 R13, RZ, RZ, RZ ;  /* 0x000000ffff0d7224 */ /* 0x000fe200078e00ff */
[----:B------:R-:W3:Y:S01]  /*6310*/  LDCU.64 UR6, c[0x4][0x88] ;  /* 0x01001100ff0677ac */ /* 0x000ee20008000a00 */
[----:B------:R-:W4:Y:S01]  /*6320*/  LDCU.64 UR4, c[0x4][0x8] ;  /* 0x01000100ff0477ac */ /* 0x000f220008000a00 */
[----:B-1----:R-:W-:Y:S02]  /*6330*/  MOV R4, UR8 ;  /* 0x0000000800047c02 */ /* 0x002fe40008000f00 */
[----:B------:R-:W-:Y:S02]  /*6340*/  MOV R5, UR9 ;  /* 0x0000000900057c02 */ /* 0x000fe40008000f00 */
[----:B---3--:R-:W-:Y:S01]  /*6350*/  MOV R7, UR7 ;  /* 0x0000000700077c02 */ /* 0x008fe20008000f00 */
[----:B------:R-:W-:Y:S01]  /*6360*/  IMAD.U32 R6, RZ, RZ, UR6 ;  /* 0x00000006ff067e24 */ /* 0x000fe2000f8e00ff */
[----:B----4-:R-:W-:Y:S01]  /*6370*/  MOV R11, UR5 ;  /* 0x00000005000b7c02 */ /* 0x010fe20008000f00 */
[----:B------:R-:W-:Y:S02]  /*6380*/  IMAD.U32 R10, RZ, RZ, UR4 ;  /* 0x00000004ff0a7e24 */ /* 0x000fe4000f8e00ff */
[----:B------:R-:W-:Y:S07]  /*6390*/  LEPC R20, `(.L_x_91) ;  /* 0x000000001014794e */ /* 0x000fee0000000000 */
[----:B--2---:R-:W-:Y:S05]  /*63a0*/  CALL.ABS.NOINC R16 ;  /* 0x0000000010007343 */ /* 0x004fea0003c00000 */
.L_x_91:
[----:B------:R-:W-:Y:S02]  /*63b0*/  R2UR UR6, R54 ;  /* 0x00000000360672ca */ /* 0x000fe400000e0000 */
[----:B------:R-:W-:Y:S02]  /*63c0*/  R2UR UR5, R51 ;  /* 0x00000000330572ca */ /* 0x000fe400000e0000 */
[----:B------:R-:W-:Y:S02]  /*63d0*/  R2UR UR4, R50 ;  /* 0x00000000320472ca */ /* 0x000fe400000e0000 */
[----:B------:R-:W-:Y:S02]  /*63e0*/  ISETP.NE.U32.AND P4, PT, R42, RZ, PT ;  /* 0x000000ff2a00720c */ /* 0x000fe40003f85070 */
[----:B------:R-:W-:Y:S02]  /*63f0*/  ISETP.NE.U32.AND P2, PT, RZ, UR60, PT ;  /* 0x0000003cff007c0c */ /* 0x000fe4000bf45070 */
[----:B------:R-:W-:Y:S02]  /*6400*/  ISETP.NE.AND.EX P4, PT, R43, RZ, PT, P4 ;  /* 0x000000ff2b00720c */ /* 0x000fe40003f85340 */
[----:B------:R-:W-:Y:S01]  /*6410*/  ISETP.NE.AND.EX P2, PT, RZ, UR61, PT, P2 ;  /* 0x0000003dff007c0c */ /* 0x000fe2000bf45320 */
[----:B------:R-:W-:Y:S02]  /*6420*/  UISETP.NE.AND UP2, UPT, UR6, URZ, UPT ;  /* 0x000000ff0600728c */ /* 0x000fe4000bf45270 */
[----:B------:R-:W-:Y:S04]  /*6430*/  UISETP.NE.U32.AND UP0, UPT, UR5, URZ, UPT ;  /* 0x000000ff0500728c */ /* 0x000fe8000bf05070 */
[----:B------:R-:W-:Y:S01]  /*6440*/  UISETP.NE.AND.EX UP1, UPT, UR4, URZ, UPT, UP0 ;  /* 0x000000ff0400728c */ /* 0x000fe2000bf25300 */
[----:B------:R-:W-:Y:S01]  /*6450*/  PLOP3.LUT P1, PT, PT, PT, UP2, 0x80, 0x8 ;  /* 0x000000000008781c */ /* 0x000fe20003f2f028 */
[----:B------:R-:W-:Y:S03]  /*6460*/  UPLOP3.LUT UP0, UPT, UPT, UPT, UPT, 0x40, 0x4 ;  /* 0x000000000004789c */ /* 0x000fe60003f0e870 */
[----:B------:R-:W-:Y:S06]  /*6470*/  @UP2 UPLOP3.LUT UP0, UPT, UPT, UPT, UP1, 0x80, 0x8 ;  /* 0x000000000008289c */ /* 0x000fec0003f0f010 */
[----:B------:R-:W-:Y:S01]  /*6480*/  PLOP3.LUT P0, PT, PT, PT, UP0, 0x80, 0x8 ;  /* 0x000000000008781c */ /* 0x000fe20003f0f008 */
[----:B------:R-:W-:Y:S01]  /*6490*/  @!UPT UIADD3 URZ, UPT, UPT, URZ, URZ, URZ ;  /* 0x000000fffffff290 */ /* 0x000fe2000fffe0ff */
[----:B------:R-:W-:Y:S11]  /*64a0*/  BRA.U !UP1, `(.L_x_93) ;  /* 0x0000000109407547 */ /* 0x000ff6000b800000 */
[----:B------:R-:W-:Y:S01]  /*64b0*/  UISETP.NE.U32.AND UP0, UPT, UR60, URZ, UPT ;  /* 0x000000ff3c00728c */ /* 0x000fe2000bf05070 */
[----:B------:R-:W-:Y:S01]  /*64c0*/  R2UR UR6, R51 ;  /* 0x00000000330672ca */ /* 0x000fe200000e0000 */
[----:B------:R-:W1:Y:S01]  /*64d0*/  LDCU.64 UR8, c[0x0][0x358] ;  /* 0x00006b00ff0877ac */ /* 0x000e620008000a00 */
[----:B------:R-:W-:Y:S02]  /*64e0*/  HFMA2 R48, -RZ, RZ, 0, 5.9604644775390625e-08 ;  /* 0x00000001ff307431 */ /* 0x000fe400000001ff */
[----:B------:R-:W-:Y:S01]  /*64f0*/  IMAD.MOV.U32 R0, RZ, RZ, 0x1 ;  /* 0x00000001ff007424 */ /* 0x000fe200078e00ff */
[----:B------:R-:W-:Y:S06]  /*6500*/  UISETP.NE.AND.EX UP0, UPT, UR61, URZ, UPT, UP0 ;  /* 0x000000ff3d00728c */ /* 0x000fec000bf05300 */
[----:B------:R-:W-:Y:S05]  /*6510*/  PLOP3.LUT P3, PT, PT, PT, UP0, 0x80, 0x8 ;  /* 0x000000000008781c */ /* 0x000fea0003f6f008 */
[----:B------:R-:W2:Y:S01]  /*6520*/  @UP0 LDCU.64 UR4, c[0x0][0x988] ;  /* 0x00013100ff0407ac */ /* 0x000ea20008000a00 */
[----:B------:R-:W-:Y:S07]  /*6530*/  @UP0 UIMAD UR6, UR53, UR6, URZ ;  /* 0x00000006350602a4 */ /* 0x000fee000f8e02ff */
[----:B------:R-:W-:Y:S01]  /*6540*/  @!P3 PRMT R48, R0, 0x7610, R48 ;  /* 0x000076100030b816 */ /* 0x000fe20000000030 */
[----:B--2---:R-:W-:Y:S06]  /*6550*/  @UP0 UIMAD.WIDE UR4, UR6, 0x4, UR4 ;  /* 0x00000004060408a5 */ /* 0x004fec000f8e0204 */
[----:B-----5:R-:W-:Y:S02]  /*6560*/  IMAD.U32 R26, RZ, RZ, UR4 ;  /* 0x00000004ff1a7e24 */ /* 0x020fe4000f8e00ff */
[----:B------:R-:W-:Y:S03]  /*6570*/  IMAD.U32 R27, RZ, RZ, UR5 ;  /* 0x00000005ff1b7e24 */ /* 0x000fe6000f8e00ff */
[----:B------:R-:W2:Y:S02]  /*6580*/  @!UP0 LDCU UR4, c[0x0][0x980] ;  /* 0x00013000ff0487ac */ /* 0x000ea40008000800 */
[----:B-1----:R1:W5:Y:S02]  /*6590*/  @P3 LDG.E R26, desc[UR8][R26.64] ;  /* 0x000000081a1a3981 */ /* 0x002364000c1e1900 */
[----:B-12---:R-:W-:Y:S02]  /*65a0*/  @!P3 MOV R26, UR4 ;  /* 0x00000004001abc02 */ /* 0x006fe40008000f00 */
.L_x_93:
[----:B------:R-:W-:Y:S05]  /*65b0*/  @!P4 BRA `(.L_x_94) ;  /* 0x000000000024c947 */ /* 0x000fea0003800000 */
[----:B------:R-:W-:Y:S01]  /*65c0*/  ISETP.NE.U32.AND P3, PT, R40, RZ, PT ;  /* 0x000000ff2800720c */ /* 0x000fe20003f65070 */
[----:B------:R-:W1:Y:S03]  /*65d0*/  LDCU.64 UR4, c[0x0][0x358] ;  /* 0x00006b00ff0477ac */ /* 0x000e660008000a00 */
[----:B------:R-:W-:Y:S11]  /*65e0*/  ISETP.NE.AND.EX P3, PT, R41, RZ, PT, P3 ;  /* 0x000000ff2900720c */ /* 0x000ff60003f65330 */
[----:B------:R-:W-:Y:S02]  /*65f0*/  @!UPT UIADD3 URZ, UPT, UPT, URZ, URZ, URZ ;  /* 0x000000fffffff290 */ /* 0x000fe4000fffe0ff */
[----:B------:R-:W2:Y:S01]  /*6600*/  @P3 LDC.64 R4, c[0x0][0x9a8] ;  /* 0x00026a00ff043b82 */ /* 0x000ea20000000a00 */
[----:B------:R-:W-:Y:S04]  /*6610*/  @P3 IMAD R0, R42, UR53, RZ ;  /* 0x000000352a003c24 */ /* 0x000fe8000f8e02ff */
[----:B--2---:R-:W-:Y:S05]  /*6620*/  @P3 IMAD.WIDE R4, R0, 0x4, R4 ;  /* 0x0000000400043825 */ /* 0x004fea00078e0204 */
[----:B-1---5:R1:W5:Y:S02]  /*6630*/  @P3 LDG.E R24, desc[UR4][R4.64] ;  /* 0x0000000404183981 */ /* 0x022364000c1e1900 */
[----:B-1----:R-:W2:Y:S02]  /*6640*/  @!P3 LDC R24, c[0x0][0x9a0] ;  /* 0x00026800ff18bb82 */ /* 0x002ea40000000800 */
.L_x_94:
[----:B------:R-:W-:Y:S01]  /*6650*/  ULOP3.LUT UR4, UR55, 0x1, URZ, 0x3c, !UPT ;  /* 0x0000000137047892 */ /* 0x000fe2000f8e3cff */
[----:B-----5:R-:W-:Y:S01]  /*6660*/  FSETP.NEU.AND P3, PT, R26, RZ, PT ;  /* 0x000000ff1a00720b */ /* 0x020fe20003f6d000 */
[----:B------:R-:W1:Y:S01]  /*6670*/  LDCU.128 UR8, c[0x0][0xb80] ;  /* 0x00017000ff0877ac */ /* 0x000e620008000c00 */
[----:B------:R-:W-:Y:S01]  /*6680*/  SEL R4, RZ, 0xffffffff, P2 ;  /* 0xffffffffff047807 */ /* 0x000fe20001000000 */
[----:B------:R-:W-:Y:S01]  /*6690*/  BSSY B1, `(.L_x_95) ;  /* 0x0000055000017945 */ /* 0x000fe20003800000 */
[----:B------:R-:W-:Y:S01]  /*66a0*/  @P1 LOP3.LUT P2, RZ, R48, 0xff, RZ, 0xc0, !PT ;  /* 0x000000ff30ff1812 */ /* 0x000fe2000784c0ff */
[----:B------:R-:W-:Y:S01]  /*66b0*/  IMAD.U32 R65, RZ, RZ, UR4 ;  /* 0x00000004ff417e24 */ /* 0x000fe2000f8e00ff */
[----:B------:R-:W-:Y:S01]  /*66c0*/  @P1 SEL R0, RZ, 0xffffffff, P3 ;  /* 0xffffffffff001807 */ /* 0x000fe20001800000 */
[----:B------:R-:W-:Y:S01]  /*66d0*/  IMAD.MOV.U32 R67, RZ, RZ, 0x1 ;  /* 0x00000001ff437424 */ /* 0x000fe200078e00ff */
[----:B------:R-:W-:Y:S01]  /*66e0*/  LEA R27, R22, UR49, 0x3 ;  /* 0x00000031161b7c11 */ /* 0x000fe2000f8e18ff */
[----:B------:R-:W3:Y:S01]  /*66f0*/  LDCU.128 UR16, c[0x0][0xb90] ;  /* 0x00017200ff1077ac */ /* 0x000ee20008000c00 */
[----:B------:R-:W-:Y:S01]  /*6700*/  @P0 SEL R0, R4, R0, !P2 ;  /* 0x0000000004000207 */ /* 0x000fe20005000000 */
[----:B------:R-:W-:Y:S01]  /*6710*/  IMAD.IADD R25, R23, 0x1, R2 ;  /* 0x0000000117197824 */ /* 0x000fe200078e0202 */
[----:B------:R-:W-:Y:S01]  /*6720*/  PLOP3.LUT P2, PT, PT, PT, UP1, 0x80, 0x8 ;  /* 0x000000000008781c */ /* 0x000fe20003f4f018 */
[----:B------:R-:W-:Y:S01]  /*6730*/  IMAD.U32 R66, RZ, RZ, UR50 ;  /* 0x00000032ff427e24 */ /* 0x000fe2000f8e00ff */
[----:B------:R-:W-:Y:S02]  /*6740*/  @P1 LOP3.LUT R0, R0, 0x1, RZ, 0xc0, !PT ;  /* 0x0000000100001812 */ /* 0x000fe400078ec0ff */
[----:B------:R-:W-:Y:S02]  /*6750*/  CS2R R38, SRZ ;  /* 0x0000000000267805 */ /* 0x000fe4000001ff00 */
[----:B------:R-:W-:Y:S01]  /*6760*/  LOP3.LUT P4, R61, R48, 0xff, RZ, 0xc0, !PT ;  /* 0x000000ff303d7812 */ /* 0x000fe2000788c0ff */
[----:B------:R-:W-:Y:S01]  /*6770*/  USHF.L.U32 UR12, UR51, 0x6, URZ ;  /* 0x00000006330c7899 */ /* 0x000fe200080006ff */
[----:B------:R-:W-:Y:S01]  /*6780*/  ISETP.NE.U32.OR P5, PT, R0, 0x1, !P1 ;  /* 0x000000010000780c */ /* 0x000fe20004fa5470 */
[----:B------:R-:W-:Y:S01]  /*6790*/  IMAD.U32 R0, RZ, RZ, UR50 ;  /* 0x00000032ff007e24 */ /* 0x000fe2000f8e00ff */
[----:B------:R-:W4:Y:S01]  /*67a0*/  LDCU UR13, c[0x0][0xba0] ;  /* 0x00017400ff0d77ac */ /* 0x000f220008000800 */
[----:B------:R-:W-:Y:S02]  /*67b0*/  SEL R5, RZ, 0xffffffff, P3 ;  /* 0xffffffffff057807 */ /* 0x000fe40001800000 */
[----:B------:R-:W-:Y:S01]  /*67c0*/  CS2R R36, SRZ ;  /* 0x0000000000247805 */ /* 0x000fe2000001ff00 */
[----:B------:R-:W-:Y:S01]  /*67d0*/  IMAD.U32 R60, RZ, RZ, UR12 ;  /* 0x0000000cff3c7e24 */ /* 0x000fe2000f8e00ff */
[----:B------:R-:W-:Y:S02]  /*67e0*/  LEA R0, R0, UR49, 0x3 ;  /* 0x0000003100007c11 */ /* 0x000fe4000f8e18ff */
[----:B------:R-:W-:Y:S02]  /*67f0*/  CS2R R30, SRZ ;  /* 0x00000000001e7805 */ /* 0x000fe4000001ff00 */
[----:B------:R-:W-:Y:S02]  /*6800*/  @P2 SEL R5, R4, R5, !P4 ;  /* 0x0000000504052207 */ /* 0x000fe40006000000 */
[----:B------:R-:W-:Y:S02]  /*6810*/  CS2R R28, SRZ ;  /* 0x00000000001c7805 */ /* 0x000fe4000001ff00 */
[----:B------:R-:W-:Y:S02]  /*6820*/  P2R R63, PR, RZ, 0x20 ;  /* 0x00000020ff3f7803 */ /* 0x000fe40000000000 */
[----:B------:R-:W-:Y:S02]  /*6830*/  LOP3.LUT R5, R5, 0x1, RZ, 0xc0, !PT ;  /* 0x0000000105057812 */ /* 0x000fe400078ec0ff */
[----:B------:R-:W-:Y:S04]  /*6840*/  @P5 SHF.L.U32 R3, R65, 0x1f, RZ ;  /* 0x0000001f41035819 */ /* 0x000fe800000006ff */
[----:B------:R4:W2:Y:S01]  /*6850*/  @P5 SYNCS.PHASECHK.TRANS64.TRYWAIT P1, [R0+URZ+0xd0], R3 ;  /* 0x0000d003000055a7 */ /* 0x0008a200080211ff */
[----:B-1----:R-:W-:Y:S02]  /*6860*/  UIMAD.WIDE.U32 UR4, UR12, UR9, URZ ;  /* 0x000000090c0472a5 */ /* 0x002fe4000f8e00ff */
[----:B------:R-:W-:Y:S02]  /*6870*/  UISETP.NE.AND UP0, UPT, UR8, 0x1, UPT ;  /* 0x000000010800788c */ /* 0x000fe4000bf05270 */
[----:B------:R-:W-:Y:S04]  /*6880*/  USHF.R.U32.HI UR5, URZ, UR10, UR5 ;  /* 0x0000000aff057299 */ /* 0x000fe80008011605 */
[----:B------:R-:W-:Y:S02]  /*6890*/  USEL UR5, UR12, UR5, !UP0 ;  /* 0x000000050c057287 */ /* 0x000fe4000c000000 */
[----:B------:R-:W-:Y:S02]  /*68a0*/  UISETP.NE.AND UP0, UPT, UR11, 0x1, UPT ;  /* 0x000000010b00788c */ /* 0x000fe4000bf05270 */
[----:B---3--:R-:W-:Y:S02]  /*68b0*/  UIMAD.WIDE.U32 UR6, UR5, UR16, URZ ;  /* 0x00000010050672a5 */ /* 0x008fe4000f8e00ff */
[----:B------:R-:W-:Y:S02]  /*68c0*/  IMAD R7, RZ, RZ, -UR5 ;  /* 0x80000005ff077e24 */ /* 0x000fe4000f8e02ff */
[----:B------:R-:W-:Y:S02]  /*68d0*/  IMAD.U32 R59, RZ, RZ, UR5 ;  /* 0x00000005ff3b7e24 */ /* 0x000fe4000f8e00ff */
[----:B------:R-:W-:Y:S01]  /*68e0*/  IMAD R60, R7, UR8, R60 ;  /* 0x00000008073c7c24 */ /* 0x000fe2000f8e023c */
[----:B------:R-:W-:Y:S02]  /*68f0*/  UMOV UR4, UR7 ;  /* 0x0000000700047c82 */ /* 0x000fe40008000000 */
[----:B------:R-:W-:Y:S01]  /*6900*/  USHF.R.U32.HI UR4, URZ, UR17, UR4 ;  /* 0x00000011ff047299 */ /* 0x000fe20008011604 */
[----:B----4-:R-:W-:Y:S03]  /*6910*/  SHF.L.U32 R3, R45, 0x1f, RZ ;  /* 0x0000001f2d037819 */ /* 0x010fe600000006ff */
[----:B------:R-:W-:Y:S02]  /*6920*/  USEL UR4, UR5, UR4, !UP0 ;  /* 0x0000000405047287 */ /* 0x000fe4000c000000 */
[----:B------:R-:W-:Y:S01]  /*6930*/  UISETP.NE.AND UP0, UPT, UR18, 0x1, UPT ;  /* 0x000000011200788c */ /* 0x000fe2000bf05270 */
[----:B------:R1:W3:Y:S01]  /*6940*/  SYNCS.PHASECHK.TRANS64.TRYWAIT P0, [R27+URZ+0x120], R3 ;  /* 0x000120031b0075a7 */ /* 0x0002e200080011ff */
[----:B------:R-:W-:Y:S02]  /*6950*/  UIMAD.WIDE.U32 UR6, UR4, UR19, URZ ;  /* 0x00000013040672a5 */ /* 0x000fe4000f8e00ff */
[----:B------:R-:W-:Y:S02]  /*6960*/  IMAD.U32 R58, RZ, RZ, UR4 ;  /* 0x00000004ff3a7e24 */ /* 0x000fe4000f8e00ff */
[----:B------:R-:W-:Y:S01]  /*6970*/  PLOP3.LUT P2, PT, PT, PT, UP0, 0x80, 0x8 ;  /* 0x000000000008781c */ /* 0x000fe20003f4f008 */
[----:B------:R-:W-:Y:S02]  /*6980*/  IMAD R6, RZ, RZ, -UR4 ;  /* 0x80000004ff067e24 */ /* 0x000fe4000f8e02ff */
[----:B------:R-:W-:Y:S01]  /*6990*/  UMOV UR6, UR7 ;  /* 0x0000000700067c82 */ /* 0x000fe20008000000 */
[----:B------:R-:W-:Y:S01]  /*69a0*/  IMAD.U32 R57, RZ, RZ, UR4 ;  /* 0x00000004ff397e24 */ /* 0x000fe2000f8e00ff */
[----:B------:R-:W-:Y:S01]  /*69b0*/  USHF.R.U32.HI UR6, URZ, UR13, UR6 ;  /* 0x0000000dff067299 */ /* 0x000fe20008011606 */
[----:B------:R-:W-:Y:S05]  /*69c0*/  IMAD R59, R6, UR11, R59 ;  /* 0x0000000b063b7c24 */ /* 0x000fea000f8e023b */
[----:B------:R-:W-:Y:S02]  /*69d0*/  SEL R58, R58, UR6, !P2 ;  /* 0x000000063a3a7c07 */ /* 0x000fe4000d000000 */
[----:B------:R-:W-:Y:S03]  /*69e0*/  ISETP.NE.U32.AND P2, PT, R5, 0x1, PT ;  /* 0x000000010500780c */ /* 0x000fe60003f45070 */
[----:B------:R-:W-:Y:S01]  /*69f0*/  IMAD.MOV R4, RZ, RZ, -R58 ;  /* 0x000000ffff047224 */ /* 0x000fe200078e0a3a */
[----:B------:R-:W-:Y:S03]  /*6a00*/  P2R R68, PR, RZ, 0x4 ;  /* 0x00000004ff447803 */ /* 0x000fe60000000000 */
[----:B------:R-:W-:Y:S01]  /*6a10*/  IMAD R57, R4, UR18, R57 ;  /* 0x0000001204397c24 */ /* 0x000fe2000f8e0239 */
[----:B--2---:R-:W-:Y:S01]  /*6a20*/  @P5 SEL R67, RZ, 0x1, !P1 ;  /* 0x00000001ff435807 */ /* 0x004fe20004800000 */
[----:B-1----:R-:W-:Y:S06]  /*6a30*/  @!P5 BRA `(.L_x_96) ;  /* 0x000000000068d947 */ /* 0x002fec0003800000 */
[----:B------:R-:W-:Y:S01]  /*6a40*/  HFMA2 R31, -RZ, RZ, 0, 0 ;  /* 0x00000000ff1f7431 */ /* 0x000fe200000001ff */
[----:B------:R-:W-:Y:S01]  /*6a50*/  ISETP.NE.AND P1, PT, R67, RZ, PT ;  /* 0x000000ff4300720c */ /* 0x000fe20003f25270 */
[----:B------:R-:W-:Y:S01]  /*6a60*/  IMAD.U32 R2, RZ, RZ, UR50 ;  /* 0x00000032ff027e24 */ /* 0x000fe2000f8e00ff */
[----:B------:R-:W-:Y:S11]  /*6a70*/  BSSY B0, `(.L_x_97) ;  /* 0x0000005000007945 */ /* 0x000ff60003800000 */
[----:B------:R-:W-:Y:S05]  /*6a80*/  @P1 BRA `(.L_x_98) ;  /* 0x00000000000c1947 */ /* 0x000fea0003800000 */
[----:B------:R-:W-:Y:S04]  /*6a90*/  SHF.L.U32 R4, R65, 0x1f, RZ ;  /* 0x0000001f41047819 */ /* 0x000fe800000006ff */
[----:B------:R-:W1:Y:S02]  /*6aa0*/  SYNCS.PHASECHK.TRANS64.TRYWAIT P1, [R0+URZ+0xd0], R4 ;  /* 0x0000d004000075a7 */ /* 0x000e6400080211ff */
[----:B-1----:R-:W-:Y:S05]  /*6ab0*/  @!P1 BRA `(.L_x_99) ;  /* 0x0000002000409947 */ /* 0x002fea0003800000 */
.L_x_98:
[----:B------:R-:W-:Y:S05]  /*6ac0*/  BSYNC B0 ;  /* 0x0000000000007941 */ /* 0x000fea0003800000 */
.L_x_97:
[----:B------:R-:W-:Y:S01]  /*6ad0*/  ISETP.NE.AND P1, PT, R68, RZ, PT ;  /* 0x000000ff4400720c */ /* 0x000fe20003f25270 */
[----:B------:R-:W-:Y:S01]  /*6ae0*/  IMAD.MOV.U32 R30, RZ, RZ, RZ ;  /* 0x000000ffff1e7224 */ /* 0x000fe200078e00ff */
[----:B------:R-:W-:Y:S02]  /*6af0*/  CS2R R28, SRZ ;  /* 0x00000000001c7805 */ /* 0x000fe4000001ff00 */
[----:B------:R-:W-:Y:S02]  /*6b00*/  CS2R R38, SRZ ;  /* 0x0000000000267805 */ /* 0x000fe4000001ff00 */
[----:B------:R-:W-:Y:S07]  /*6b10*/  CS2R R36, SRZ ;  /* 0x0000000000247805 */ /* 0x000fee000001ff00 */
[----:B------:R-:W-:Y:S01]  /*6b20*/  @P1 IMAD R2, R2, 0x800, R46 ;  /* 0x0000080002021824 */ /* 0x000fe200078e022e */
[----:B------:R-:W-:Y:S05]  /*6b30*/  @P1 WARPSYNC.ALL ;  /* 0x0000000000001948 */ /* 0x000fea0003800000 */
[----:B------:R-:W-:Y:S01]  /*6b40*/  @P1 LEA R2, R2, UR49, 0x1 ;  /* 0x0000003102021c11 */ /* 0x000fe2000f8e08ff */
[----:B------:R-:W-:Y:S04]  /*6b50*/  UIADD3 UR4, UPT, UPT, UR50, 0x1, URZ ;  /* 0x0000000132047890 */ /* 0x000fe8000fffe0ff */
[----:B------:R2:W4:Y:S01]  /*6b60*/  @P1 LDSM.16.M88.4 R28, [R2+0x200] ;  /* 0x00020000021c183b */ /* 0x0005220000000200 */
[----:B------:R-:W-:Y:S01]  /*6b70*/  UISETP.NE.AND UP0, UPT, UR4, 0x3, UPT ;  /* 0x000000030400788c */ /* 0x000fe2000bf05270 */
[----:B-1----:R-:W-:Y:S03]  /*6b80*/  @P1 IMAD R0, R55, 0x2, R2 ;  /* 0x0000000237001824 */ /* 0x002fe600078e0202 */
[----:B------:R-:W-:Y:S02]  /*6b90*/  USEL UR5, URZ, 0x1, UP0 ;  /* 0x00000001ff057887 */ /* 0x000fe40008000000 */
[----:B------:R2:W1:Y:S01]  /*6ba0*/  @P1 LDSM.16.M88.4 R36, [R0+0x200] ;  /* 0x000200000024183b */ /* 0x0004620000000200 */
[----:B------:R-:W-:Y:S03]  /*6bb0*/  USEL UR4, UR4, URZ, UP0 ;  /* 0x000000ff04047287 */ /* 0x000fe60008000000 */
[----:B------:R-:W-:Y:S03]  /*6bc0*/  LOP3.LUT R65, R65, UR5, RZ, 0x3c, !PT ;  /* 0x0000000541417c12 */ /* 0x000fe6000f8e3cff */
[----:B------:R-:W-:Y:S02]  /*6bd0*/  IMAD.U32 R66, RZ, RZ, UR4 ;  /* 0x00000004ff427e24 */ /* 0x000fe4000f8e00ff */
.L_x_96:
[----:B------:R-:W-:Y:S05]  /*6be0*/  BSYNC B1 ;  /* 0x0000000000017941 */ /* 0x000fea0003800000 */
.L_x_95:
[----:B--2---:R-:W-:Y:S04]  /*6bf0*/  SHF.R.U32.HI R0, RZ, 0x15, R25 ;  /* 0x00000015ff007819 */ /* 0x004fe80000011619 */
[----:B------:R-:W-:Y:S01]  /*6c00*/  LOP3.LUT P1, RZ, R0, 0x3, R49, 0x48, !PT ;  /* 0x0000000300ff7812 */ /* 0x000fe20007824831 */
[----:B------:R-:W-:Y:S01]  /*6c10*/  @!UPT UIADD3 URZ, UPT, UPT, URZ, URZ, URZ ;  /* 0x000000fffffff290 */ /* 0x000fe2000fffe0ff */
[----:B---3--:R-:W-:Y:S11]  /*6c20*/  @P0 BRA `(.L_x_100) ;  /* 0x0000000000080947 */ /* 0x008ff60003800000 */
[----:B------:R-:W2:Y:S02]  /*6c30*/  SYNCS.PHASECHK.TRANS64.TRYWAIT P0, [R27+URZ+0x120], R3 ;  /* 0x000120031b0075a7 */ /* 0x000ea400080011ff */
[----:B--2---:R-:W-:Y:S05]  /*6c40*/  @!P0 BRA `(.L_x_101) ;  /* 0x0000001c00f08947 */ /* 0x004fea0003800000 */
.L_x_100:
[----:B------:R-:W-:Y:S05]  /*6c50*/  @!P1 BRA `(.L_x_102) ;  /* 0x0000000000409947 */ /* 0x000fea0003800000 */
[----:B------:R-:W3:Y:S01]  /*6c60*/  LDCU.64 UR8, c[0x4][0x70] ;  /* 0x01000e00ff0877ac */ /* 0x000ee20008000a00 */
[----:B--2---:R-:W-:Y:S01]  /*6c70*/  MOV R3, 0x0 ;  /* 0x0000000000037802 */ /* 0x004fe20000000f00 */
[----:B------:R-:W-:Y:S02]  /*6c80*/  HFMA2 R12, -RZ, RZ, 0, 5.9604644775390625e-08 ;  /* 0x00000001ff0c7431 */ /* 0x000fe400000001ff */
[----:B------:R-:W-:Y:S02]  /*6c90*/  IMAD.MOV.U32 R8, RZ, RZ, 0x192 ;  /* 0x00000192ff087424 */ /* 0x000fe400078e00ff */
[----:B------:R-:W-:Y:S01]  /*6ca0*/  IMAD.MOV.U32 R13, RZ, RZ, RZ ;  /* 0x000000ffff0d7224 */ /* 0x000fe200078e00ff */
[----:B------:R-:W2:Y:S01]  /*6cb0*/  LDCU.64 UR6, c[0x4][0x78] ;  /* 0x01000f00ff0677ac */ /* 0x000ea20008000a00 */
[----:B------:R-:W1:Y:S01]  /*6cc0*/  LDC.64 R2, c[0x4][R3] ;  /* 0x0100000003027b82 */ /* 0x000e620000000a00 */
[----:B------:R-:W5:Y:S01]  /*6cd0*/  LDCU.64 UR4, c[0x4][0x10] ;  /* 0x01000200ff0477ac */ /* 0x000f620008000a00 */
[----:B---3--:R-:W-:Y:S01]  /*6ce0*/  MOV R5, UR9 ;  /* 0x0000000900057c02 */ /* 0x008fe20008000f00 */
[----:B------:R-:W-:Y:S01]  /*6cf0*/  IMAD.U32 R4, RZ, RZ, UR8 ;  /* 0x00000008ff047e24 */ /* 0x000fe2000f8e00ff */
[----:B--2---:R-:W-:Y:S01]  /*6d00*/  MOV R7, UR7 ;  /* 0x0000000700077c02 */ /* 0x004fe20008000f00 */
[----:B------:R-:W-:Y:S01]  /*6d10*/  IMAD.U32 R6, RZ, RZ, UR6 ;  /* 0x00000006ff067e24 */ /* 0x000fe2000f8e00ff */
[----:B-----5:R-:W-:Y:S01]  /*6d20*/  MOV R11, UR5 ;  /* 0x00000005000b7c02 */ /* 0x020fe20008000f00 */
[----:B------:R-:W-:Y:S02]  /*6d30*/  IMAD.U32 R10, RZ, RZ, UR4 ;  /* 0x00000004ff0a7e24 */ /* 0x000fe4000f8e00ff */
[----:B------:R-:W-:Y:S07]  /*6d40*/  LEPC R20, `(.L_x_102) ;  /* 0x000000001014794e */ /* 0x000fee0000000000 */
[----:B-1--4-:R-:W-:Y:S05]  /*6d50*/  CALL.ABS.NOINC R2 ;  /* 0x0000000002007343 */ /* 0x012fea0003c00000 */
.L_x_102:
[----:B------:R-:W-:Y:S05]  /*6d60*/  WARPSYNC.ALL ;  /* 0x0000000000007948 */ /* 0x000fea0003800000 */
[----:B------:R-:W-:Y:S01]  /*6d70*/  R2UR UR4, R25 ;  /* 0x00000000190472ca */ /* 0x000fe200000e0000 */
[----:B--2-4-:R-:W-:Y:S01]  /*6d80*/  HADD2.F32 R3, -RZ, R28.H0_H0 ;  /* 0x2000001cff037230 */ /* 0x014fe20000004100 */
[----:B------:R-:W-:Y:S01]  /*6d90*/  SHF.L.U32 R64, R55, 0x1, RZ ;  /* 0x0000000137407819 */ /* 0x000fe200000006ff */
[----:B------:R-:W-:Y:S01]  /*6da0*/  HADD2.F32 R20, -RZ, R30.H0_H0 ;  /* 0x2000001eff147230 */ /* 0x000fe20000004100 */
[----:B------:R-:W-:Y:S01]  /*6db0*/  ISETP.NE.AND P0, PT, R47, RZ, PT ;  /* 0x000000ff2f00720c */ /* 0x000fe20003f05270 */
[----:B------:R-:W-:Y:S08]  /*6dc0*/  BSSY.RECONVERGENT B0, `(.L_x_103) ;  /* 0x0000051000007945 */ /* 0x000ff00003800200 */
[----:B------:R-:W2:Y:S02]  /*6dd0*/  LDTM.16dp256bit.x4 R4, tmem[UR4] ;  /* 0x00000004000479ee */ /* 0x000ea40008120000 */
[C---:B--2---:R-:W-:Y:S01]  /*6de0*/  FMUL R0, R24.reuse, R4 ;  /* 0x0000000418007220 */ /* 0x044fe20000400000 */
[----:B------:R-:W-:Y:S02]  /*6df0*/  HADD2.F32 R4, -RZ, R28.H1_H1 ;  /* 0x3000001cff047230 */ /* 0x000fe40000004100 */
[----:B------:R-:W-:Y:S01]  /*6e00*/  FMUL R2, R24, R5 ;  /* 0x0000000518027220 */ /* 0x000fe20000400000 */
[--C-:B------:R-:W-:Y:S02]  /*6e10*/  HADD2.F32 R5, -RZ, R29.reuse.H0_H0 ;  /* 0x2000001dff057230 */ /* 0x100fe40000004100 */
[----:B------:R-:W-:Y:S01]  /*6e20*/  FFMA R0, R26, R3, R0 ;  /* 0x000000031a007223 */ /* 0x000fe20000000000 */
[----:B------:R-:W-:Y:S01]  /*6e30*/  FMUL R3, R24, R6 ;  /* 0x0000000618037220 */ /* 0x000fe20000400000 */
[----:B------:R-:W-:Y:S02]  /*6e40*/  HADD2.F32 R6, -RZ, R29.H1_H1 ;  /* 0x3000001dff067230 */ /* 0x000fe40000004100 */
[----:B------:R-:W-:Y:S01]  /*6e50*/  FFMA R2, R26, R4, R2 ;  /* 0x000000041a027223 */ /* 0x000fe20000000002 */
[----:B------:R-:W-:Y:S01]  /*6e60*/  FMUL R7, R24, R7 ;  /* 0x0000000718077220 */ /* 0x000fe20000400000 */
[----:B------:R-:W-:Y:S01]  /*6e70*/  FFMA R3, R26, R5, R3 ;  /* 0x000000051a037223 */ /* 0x000fe20000000003 */
[C---:B------:R-:W-:Y:S01]  /*6e80*/  FMUL R4, R24.reuse, R8 ;  /* 0x0000000818047220 */ /* 0x040fe20000400000 */
[----:B------:R-:W-:Y:S01]  /*6e90*/  FMUL R5, R24, R9 ;  /* 0x0000000918057220 */ /* 0x000fe20000400000 */
[----:B------:R-:W-:Y:S01]  /*6ea0*/  F2FP.F16.F32.PACK_AB R32, R2, R0 ;  /* 0x000000000220723e */ /* 0x000fe200000000ff */
[C---:B------:R-:W-:Y:S01]  /*6eb0*/  FFMA R7, R26.reuse, R6, R7 ;  /* 0x000000061a077223 */ /* 0x040fe20000000007 */
[----:B------:R-:W-:Y:S02]  /*6ec0*/  HADD2.F32 R0, -RZ, R30.H1_H1 ;  /* 0x3000001eff007230 */ /* 0x000fe40000004100 */
[----:B------:R-:W-:Y:S01]  /*6ed0*/  FFMA R4, R26, R20, R4 ;  /* 0x000000141a047223 */ /* 0x000fe20000000004 */
[--C-:B------:R-:W-:Y:S02]  /*6ee0*/  HADD2.F32 R2, -RZ, R31.reuse.H0_H0 ;  /* 0x2000001fff027230 */ /* 0x100fe40000004100 */
[----:B------:R-:W-:Y:S01]  /*6ef0*/  FMUL R6, R24, R10 ;  /* 0x0000000a18067220 */ /* 0x000fe20000400000 */
[----:B------:R-:W-:Y:S01]  /*6f00*/  F2FP.F16.F32.PACK_AB R33, R7, R3 ;  /* 0x000000030721723e */ /* 0x000fe200000000ff */
[----:B------:R-:W-:Y:S02]  /*6f10*/  HADD2.F32 R3, -RZ, R31.H1_H1 ;  /* 0x3000001fff037230 */ /* 0x000fe40000004100 */
[----:B------:R-:W-:Y:S01]  /*6f20*/  FFMA R5, R26, R0, R5 ;  /* 0x000000001a057223 */ /* 0x000fe20000000005 */
[C---:B------:R-:W-:Y:S01]  /*6f30*/  FMUL R11, R24.reuse, R11 ;  /* 0x0000000b180b7220 */ /* 0x040fe20000400000 */
[--C-:B-1----:R-:W-:Y:S02]  /*6f40*/  HADD2.F32 R7, -RZ, R36.reuse.H0_H0 ;  /* 0x20000024ff077230 */ /* 0x102fe40000004100 */
[C---:B------:R-:W-:Y:S01]  /*6f50*/  FMUL R8, R24.reuse, R12 ;  /* 0x0000000c18087220 */ /* 0x040fe20000400000 */
[----:B------:R-:W-:Y:S02]  /*6f60*/  HADD2.F32 R0, -RZ, R36.H1_H1 ;  /* 0x30000024ff007230 */ /* 0x000fe40000004100 */
[----:B------:R-:W-:Y:S01]  /*6f70*/  FMUL R9, R24, R13 ;  /* 0x0000000d18097220 */ /* 0x000fe20000400000 */
[C---:B------:R-:W-:Y:S01]  /*6f80*/  FFMA R6, R26.reuse, R2, R6 ;  /* 0x000000021a067223 */ /* 0x040fe20000000006 */
[C---:B------:R-:W-:Y:S01]  /*6f90*/  FFMA R11, R26.reuse, R3, R11 ;  /* 0x000000031a0b7223 */ /* 0x040fe2000000000b */
[C---:B------:R-:W-:Y:S01]  /*6fa0*/  FFMA R8, R26.reuse, R7, R8 ;  /* 0x000000071a087223 */ /* 0x040fe20000000008 */
[----:B------:R-:W-:Y:S01]  /*6fb0*/  FFMA R9, R26, R0, R9 ;  /* 0x000000001a097223 */ /* 0x000fe20000000009 */
[--C-:B------:R-:W-:Y:S02]  /*6fc0*/  HADD2.F32 R2, -RZ, R37.reuse.H0_H0 ;  /* 0x20000025ff027230 */ /* 0x100fe40000004100 */
[C---:B------:R-:W-:Y:S01]  /*6fd0*/  FMUL R10, R24.reuse, R14 ;  /* 0x0000000e180a7220 */ /* 0x040fe20000400000 */
[----:B------:R-:W-:Y:S02]  /*6fe0*/  HADD2.F32 R0, -RZ, R37.H1_H1 ;  /* 0x30000025ff007230 */ /* 0x000fe40000004100 */
[----:B------:R-:W-:Y:S01]  /*6ff0*/  FMUL R15, R24, R15 ;  /* 0x0000000f180f7220 */ /* 0x000fe20000400000 */
[----:B------:R-:W-:Y:S01]  /*7000*/  F2FP.F16.F32.PACK_AB R34, R5, R4 ;  /* 0x000000040522723e */ /* 0x000fe200000000ff */
[----:B------:R-:W-:Y:S01]  /*7010*/  FFMA R10, R26, R2, R10 ;  /* 0x000000021a0a7223 */ /* 0x000fe2000000000a */
[----:B------:R-:W-:Y:S01]  /*7020*/  FMUL R12, R24, R16 ;  /* 0x00000010180c7220 */ /* 0x000fe20000400000 */
[----:B------:R-:W-:Y:S01]  /*7030*/  FFMA R15, R26, R0, R15 ;  /* 0x000000001a0f7223 */ /* 0x000fe2000000000f */
[--C-:B------:R-:W-:Y:S01]  /*7040*/  HADD2.F32 R0, -RZ, R38.reuse.H0_H0 ;  /* 0x20000026ff007230 */ /* 0x100fe20000004100 */
[----:B------:R-:W-:Y:S01]  /*7050*/  MOV R5, UR50 ;  /* 0x0000003200057c02 */ /* 0x000fe20008000f00 */
[----:B------:R-:W-:Y:S02]  /*7060*/  HADD2.F32 R2, -RZ, R38.H1_H1 ;  /* 0x30000026ff027230 */ /* 0x000fe40000004100 */
[C---:B------:R-:W-:Y:S01]  /*7070*/  FMUL R13, R24.reuse, R17 ;  /* 0x00000011180d7220 */ /* 0x040fe20000400000 */
[--C-:B------:R-:W-:Y:S02]  /*7080*/  HADD2.F32 R3, -RZ, R39.reuse.H0_H0 ;  /* 0x20000027ff037230 */ /* 0x100fe40000004100 */
[C---:B------:R-:W-:Y:S01]  /*7090*/  FMUL R14, R24.reuse, R18 ;  /* 0x00000012180e7220 */ /* 0x040fe20000400000 */
[----:B------:R-:W-:Y:S02]  /*70a0*/  HADD2.F32 R4, -RZ, R39.H1_H1 ;  /* 0x30000027ff047230 */ /* 0x000fe40000004100 */
[----:B------:R-:W-:Y:S01]  /*70b0*/  FMUL R19, R24, R19 ;  /* 0x0000001318137220 */ /* 0x000fe20000400000 */
[C---:B------:R-:W-:Y:S01]  /*70c0*/  FFMA R12, R26.reuse, R0, R12 ;  /* 0x000000001a0c7223 */ /* 0x040fe2000000000c */
[----:B------:R-:W-:Y:S01]  /*70d0*/  LEA R5, R5, R46, 0xb ;  /* 0x0000002e05057211 */ /* 0x000fe200078e58ff */
[C---:B------:R-:W-:Y:S01]  /*70e0*/  FFMA R13, R26.reuse, R2, R13 ;  /* 0x000000021a0d7223 */ /* 0x040fe2000000000d */
[C---:B------:R-:W-:Y:S01]  /*70f0*/  FFMA R14, R26.reuse, R3, R14 ;  /* 0x000000031a0e7223 */ /* 0x040fe2000000000e */
[----:B------:R-:W-:Y:S01]  /*7100*/  FFMA R19, R26, R4, R19 ;  /* 0x000000041a137223 */ /* 0x000fe20000000013 */
[----:B------:R-:W-:Y:S02]  /*7110*/  F2FP.F16.F32.PACK_AB R35, R11, R6 ;  /* 0x000000060b23723e */ /* 0x000fe400000000ff */
[----:B------:R-:W-:Y:S02]  /*7120*/  LEA R5, R5, UR49, 0x1 ;  /* 0x0000003105057c11 */ /* 0x000fe4000f8e08ff */
[----:B------:R-:W-:Y:S02]  /*7130*/  F2FP.F16.F32.PACK_AB R8, R9, R8 ;  /* 0x000000080908723e */ /* 0x000fe400000000ff */
[----:B------:R-:W-:Y:S01]  /*7140*/  F2FP.F16.F32.PACK_AB R9, R15, R10 ;  /* 0x0000000a0f09723e */ /* 0x000fe200000000ff */
[----:B------:R1:W-:Y:S01]  /*7150*/  STSM.16.M88.4 [R5+0x200], R32 ;  /* 0x0002002005007844 */ /* 0x0003e20000000200 */
[----:B------:R-:W-:Y:S02]  /*7160*/  F2FP.F16.F32.PACK_AB R10, R13, R12 ;  /* 0x0000000c0d0a723e */ /* 0x000fe400000000ff */
[----:B------:R-:W-:Y:S02]  /*7170*/  F2FP.F16.F32.PACK_AB R11, R19, R14 ;  /* 0x0000000e130b723e */ /* 0x000fe400000000ff */
[----:B------:R-:W-:Y:S05]  /*7180*/  IADD3 R0, PT, PT, R64, 0x200, R5 ;  /* 0x0000020040007810 */ /* 0x000fea0007ffe005 */
[----:B------:R1:W-:Y:S01]  /*7190*/  STSM.16.M88.4 [R0], R8 ;  /* 0x0000000800007844 */ /* 0x0003e20000000200 */
[----:B------:R-:W-:Y:S01]  /*71a0*/  @!PT LDS RZ, [RZ] ;  /* 0x00000000fffff984 */ /* 0x000fe20000000800 */
[----:B------:R-:W-:Y:S01]  /*71b0*/  @!PT LDS RZ, [RZ] ;  /* 0x00000000fffff984 */ /* 0x000fe20000000800 */
[----:B------:R-:W-:Y:S01]  /*71c0*/  @!PT LDS RZ, [RZ] ;  /* 0x00000000fffff984 */ /* 0x000fe20000000800 */
[----:B------:R-:W-:Y:S01]  /*71d0*/  @!PT LDS RZ, [RZ] ;  /* 0x00000000fffff984 */ /* 0x000fe20000000800 */
[----:B------:R2:W-:Y:S07]  /*71e0*/  MEMBAR.ALL.CTA ;  /* 0x0000000000007992 */ /* 0x0005ee0000008000 */
[----:B--2---:R-:W2:Y:S02]  /*71f0*/  FENCE.VIEW.ASYNC.S ;  /* 0x00000000000073c6 */ /* 0x004ea40000000000 */
[----:B--2---:R-:W-:Y:S06]  /*7200*/  BAR.SYNC.DEFER_BLOCKING 0x1, 0x80 ;  /* 0x0042000000007b1d */ /* 0x004fec0000010000 */
[----:B------:R-:W-:Y:S05]  /*7210*/  @P0 BRA `(.L_x_104) ;  /* 0x00000000002c0947 */ /* 0x000fea0003800000 */
[----:B------:R-:W2:Y:S01]  /*7220*/  LDCU.64 UR6, c[0x0][0x348] ;  /* 0x00006900ff0677ac */ /* 0x000ea20008000a00 */
[----:B------:R-:W-:Y:S02]  /*7230*/  R2UR UR42, R60 ;  /* 0x000000003c2a72ca */ /* 0x000fe400000e0000 */
[----:B------:R-:W-:Y:S01]  /*7240*/  R2UR UR43, R59 ;  /* 0x000000003b2b72ca */ /* 0x000fe200000e0000 */
[----:B------:R-:W-:Y:S01]  /*7250*/  ULEA UR5, UR50, UR49, 0xc ;  /* 0x0000003132057291 */ /* 0x000fe2000f8e60ff */
[----:B------:R-:W-:Y:S02]  /*7260*/  R2UR UR44, R57 ;  /* 0x00000000392c72ca */ /* 0x000fe400000e0000 */
[----:B------:R-:W-:Y:S01]  /*7270*/  R2UR UR45, R58 ;  /* 0x000000003a2d72ca */ /* 0x000fe200000e0000 */
[----:B------:R-:W-:Y:S02]  /*7280*/  UIADD3 UR40, UPT, UPT, UR5, 0x200, URZ ;  /* 0x0000020005287890 */ /* 0x000fe4000fffe0ff */
[----:B--2---:R-:W-:Y:S04]  /*7290*/  UIADD3 UR4, UP0, UPT, UR6, 0x780, URZ ;  /* 0x0000078006047890 */ /* 0x004fe8000ff1e0ff */
[----:B------:R-:W-:Y:S09]  /*72a0*/  UIADD3.X UR5, UPT, UPT, URZ, UR7, URZ, UP0, !UPT ;  /* 0x00000007ff057290 */ /* 0x000ff200087fe4ff */
[----:B------:R2:W-:Y:S02]  /*72b0*/  UTMASTG.5D.IM2COL [UR40], [UR4] ;  /* 0x00000028040073b5 */ /* 0x0005e40008060000 */
[----:B--2---:R0:W-:Y:S02]  /*72c0*/  UTMACMDFLUSH ;  /* 0x00000000000079b7 */ /* 0x0041e40000000000 */
.L_x_104:
[----:B------:R-:W-:Y:S05]  /*72d0*/  BSYNC.RECONVERGENT B0 ;  /* 0x0000000000007941 */ /* 0x000fea0003800200 */
.L_x_103:
[----:B------:R-:W-:Y:S01]  /*72e0*/  UIADD3 UR42, UPT, UPT, UR50, 0x1, URZ ;  /* 0x00000001322a7890 */ /* 0x000fe2000fffe0ff */
[----:B------:R-:W-:Y:S03]  /*72f0*/  BSSY.RECONVERGENT B0, `(.L_x_105) ;  /* 0x0000005000007945 */ /* 0x000fe60003800200 */
[----:B------:R-:W-:Y:S04]  /*7300*/  UISETP.NE.AND UP0, UPT, UR42, 0x3, UPT ;  /* 0x000000032a00788c */ /* 0x000fe8000bf05270 */
[----:B------:R-:W-:Y:S01]  /*7310*/  USEL UR40, UR42, URZ, UP0 ;  /* 0x000000ff2a287287 */ /* 0x000fe20008000000 */
[----:B------:R-:W-:Y:S11]  /*7320*/  @P0 BRA `(.L_x_106) ;  /* 0x0000000000040947 */ /* 0x000ff60003800000 */
[----:B------:R-:W-:Y:S04]  /*7330*/  DEPBAR.LE SB0, 0x1 ;  /* 0x000080400000791a */ /* 0x000fe80000000000 */
.L_x_106:
[----:B------:R-:W-:Y:S05]  /*7340*/  BSYNC.RECONVERGENT B0 ;  /* 0x0000000000007941 */ /* 0x000fea0003800200 */
.L_x_105:
[----:B------:R-:W-:Y:S01]  /*7350*/  BAR.SYNC.DEFER_BLOCKING 0x1, 0x80 ;  /* 0x0042000000007b1d */ /* 0x000fe20000010000 */
[----:B------:R-:W-:Y:S01]  /*7360*/  ISETP.NE.AND P1, PT, R63, RZ, PT ;  /* 0x000000ff3f00720c */ /* 0x000fe20003f25270 */
[----:B------:R-:W-:Y:S01]  /*7370*/  UISETP.NE.AND UP0, UPT, UR54, URZ, UPT ;  /* 0x000000ff3600728c */ /* 0x000fe2000bf05270 */
[----:B------:R-:W-:Y:S11]  /*7380*/  LEA R3, R66, UR49, 0x3 ;  /* 0x0000003142037c11 */ /* 0x000ff6000f8e18ff */
[----:B------:R-:W-:Y:S01]  /*7390*/  @P1 SHF.L.U32 R4, R65, 0x1f, RZ ;  /* 0x0000001f41041819 */ /* 0x000fe200000006ff */
[----:B------:R-:W-:Y:S06]  /*73a0*/  BRA.U !UP0, `(.L_x_107) ;  /* 0x0000000108247547 */ /* 0x000fec000b800000 */
[----:B-1----:R-:W1:Y:S01]  /*73b0*/  S2R R0, SR_CgaCtaId ;  /* 0x0000000000007919 */ /* 0x002e620000008800 */
[----:B------:R-:W-:Y:S01]  /*73c0*/  IMAD.U32 R2, RZ, RZ, UR52 ;  /* 0x00000034ff027e24 */ /* 0x000fe2000f8e00ff */
[----:B------:R-:W-:Y:S04]  /*73d0*/  UIADD3 UR4, UPT, UPT, UR52, 0x1, URZ ;  /* 0x0000000134047890 */ /* 0x000fe8000fffe0ff */
[----:B------:R-:W-:Y:S01]  /*73e0*/  @P1 LEA R2, R2, UR49, 0x3 ;  /* 0x0000003102021c11 */ /* 0x000fe2000f8e18ff */
[----:B------:R-:W-:Y:S04]  /*73f0*/  UISETP.NE.AND UP0, UPT, UR4, 0x3, UPT ;  /* 0x000000030400788c */ /* 0x000fe8000bf05270 */
[----:B------:R-:W-:Y:S01]  /*7400*/  @P1 VIADD R2, R2, 0xe8 ;  /* 0x000000e802021836 */ /* 0x000fe20000000000 */
[----:B------:R-:W-:Y:S04]  /*7410*/  USEL UR52, UR4, URZ, UP0 ;  /* 0x000000ff04347287 */ /* 0x000fe80008000000 */
[----:B-1----:R-:W-:Y:S04]  /*7420*/  @P1 PRMT R0, R0, 0x654, R2 ;  /* 0x0000065400001816 */ /* 0x002fe80000000002 */
[----:B------:R2:W-:Y:S04]  /*7430*/  @P1 SYNCS.ARRIVE.TRANS64.RED.A1T0 RZ, [R0+URZ], RZ ;  /* 0x000000ff00ff19a7 */ /* 0x0005e800081004ff */
.L_x_107:
[----:B------:R-:W3:Y:S01]  /*7440*/  @P1 SYNCS.PHASECHK.TRANS64.TRYWAIT P0, [R3+URZ+0xd0], R4 ;  /* 0x0000d004030015a7 */ /* 0x000ee200080011ff */
[----:B------:R-:W-:Y:S01]  /*7450*/  BSSY B1, `(.L_x_108) ;  /* 0x0000013000017945 */ /* 0x000fe20003800000 */
[----:B---3--:R-:W-:Y:S03]  /*7460*/  @P1 SEL R67, RZ, 0x1, !P0 ;  /* 0x00000001ff431807 */ /* 0x008fe60004000000 */
[----:B------:R-:W-:Y:S05]  /*7470*/  @!P1 BRA `(.L_x_109) ;  /* 0x0000000000409947 */ /* 0x000fea0003800000 */
[----:B------:R-:W-:Y:S01]  /*7480*/  ISETP.NE.AND P1, PT, R68, RZ, PT ;  /* 0x000000ff4400720c */ /* 0x000fe20003f25270 */
[----:B------:R-:W-:Y:S01]  /*7490*/  BSSY B0, `(.L_x_110) ;  /* 0x0000009000007945 */ /* 0x000fe20003800000 */
[----:B------:R-:W-:Y:S11]  /*74a0*/  ISETP.NE.AND P0, PT, R67, RZ, PT ;  /* 0x000000ff4300720c */ /* 0x000ff60003f05270 */
[----:B------:R-:W-:Y:S05]  /*74b0*/  @P1 IMAD R2, R66, 0x800, R46 ;  /* 0x0000080042021824 */ /* 0x000fea00078e022e */
[----:B------:R-:W-:Y:S05]  /*74c0*/  @P1 LEA R2, R2, UR49, 0x1 ;  /* 0x0000003102021c11 */ /* 0x000fea000f8e08ff */
[----:B-12---:R-:W-:Y:S01]  /*74d0*/  @P1 IMAD.IADD R0, R64, 0x1, R2 ;  /* 0x0000000140001824 */ /* 0x006fe200078e0202 */
[----:B------:R-:W-:Y:S06]  /*74e0*/  @P0 BRA `(.L_x_111) ;  /* 0x00000000000c0947 */ /* 0x000fec0003800000 */
[----:B------:R-:W-:Y:S04]  /*74f0*/  SHF.L.U32 R65, R65, 0x1f, RZ ;  /* 0x0000001f41417819 */ /* 0x000fe800000006ff */
[----:B------:R-:W1:Y:S02]  /*7500*/  SYNCS.PHASECHK.TRANS64.TRYWAIT P0, [R3+URZ+0xd0], R65 ;  /* 0x0000d041030075a7 */ /* 0x000e6400080011ff */
[----:B-1----:R-:W-:Y:S05]  /*7510*/  @!P0 BRA `(.L_x_112) ;  /* 0x0000001400d08947 */ /* 0x002fea0003800000 */
.L_x_111:
[----:B------:R-:W-:Y:S05]  /*7520*/  BSYNC B0 ;  /* 0x0000000000007941 */ /* 0x000fea0003800000 */
.L_x_110:
[----:B------:R-:W-:Y:S11]  /*7530*/  ISETP.NE.AND P0, PT, R68, RZ, PT ;  /* 0x000000ff4400720c */ /* 0x000ff60003f05270 */
[----:B------:R-:W-:Y:S02]  /*7540*/  @!UPT UIADD3 URZ, UPT, UPT, URZ, URZ, URZ ;  /* 0x000000fffffff290 */ /* 0x000fe4000fffe0ff */
[----:B------:R-:W-:Y:S05]  /*7550*/  @P0 WARPSYNC.ALL ;  /* 0x0000000000000948 */ /* 0x000fea0003800000 */
[----:B------:R3:W4:Y:S04]  /*7560*/  @P0 LDSM.16.M88.4 R28, [R2+0x200] ;  /* 0x00020000021c083b */ /* 0x0007280000000200 */
[----:B------:R3:W2:Y:S02]  /*7570*/  @P0 LDSM.16.M88.4 R36, [R0+0x200] ;  /* 0x000200000024083b */ /* 0x0006a40000000200 */
.L_x_109:
[----:B------:R-:W-:Y:S05]  /*7580*/  BSYNC B1 ;  /* 0x0000000000017941 */ /* 0x000fea0003800000 */
.L_x_108:
[----:B-123--:R-:W-:Y:S05]  /*7590*/  VIADD R0, R25, 0x20 ;  /* 0x0000002019007836 */ /* 0x00efea0000000000 */
[----:B------:R-:W-:Y:S04]  /*75a0*/  SHF.R.U32.HI R0, RZ, 0x15, R0 ;  /* 0x00000015ff007819 */ /* 0x000fe80000011600 */
[----:B------:R-:W-:Y:S11]  /*75b0*/  LOP3.LUT P0, RZ, R0, 0x3, R49, 0x48, !PT ;  /* 0x0000000300ff7812 */ /* 0x000ff60007804831 */
[----:B------:R-:W-:Y:S02]  /*75c0*/  @!UPT UIADD3 URZ, UPT, UPT, URZ, URZ, URZ ;  /* 0x000000fffffff290 */ /* 0x000fe4000fffe0ff */
[----:B------:R-:W-:Y:S05]  /*75d0*/  @!P0 BRA `(.L_x_113) ;  /* 0x0000000000408947 */ /* 0x000fea0003800000 */
[----:B------:R-:W1:Y:S01]  /*75e0*/  LDCU.64 UR8, c[0x4][0x70] ;  /* 0x01000e00ff0877ac */ /* 0x000e620008000a00 */
[----:B------:R-:W-:Y:S01]  /*75f0*/  MOV R3, 0x0 ;  /* 0x0000000000037802 */ /* 0x000fe20000000f00 */
[----:B------:R-:W-:Y:S02]  /*7600*/  HFMA2 R12, -RZ, RZ, 0, 5.9604644775390625e-08 ;  /* 0x00000001ff0c7431 */ /* 0x000fe400000001ff */
[----:B------:R-:W-:Y:S02]  /*7610*/  IMAD.MOV.U32 R8, RZ, RZ, 0x192 ;  /* 0x00000192ff087424 */ /* 0x000fe400078e00ff */
[----:B------:R-:W-:Y:S01]  /*7620*/  IMAD.MOV.U32 R13, RZ, RZ, RZ ;  /* 0x000000ffff0d7224 */ /* 0x000fe200078e00ff */
[----:B------:R-:W2:Y:S01]  /*7630*/  LDCU.64 UR6, c[0x4][0x78] ;  /* 0x01000f00ff0677ac */ /* 0x000ea20008000a00 */
[----:B------:R-:W3:Y:S01]  /*7640*/  LDC.64 R2, c[0x4][R3] ;  /* 0x0100000003027b82 */ /* 0x000ee20000000a00 */
[----:B------:R-:W5:Y:S01]  /*7650*/  LDCU.64 UR4, c[0x4][0x10] ;  /* 0x01000200ff0477ac */ /* 0x000f620008000a00 */
[----:B-1----:R-:W-:Y:S01]  /*7660*/  MOV R5, UR9 ;  /* 0x0000000900057c02 */ /* 0x002fe20008000f00 */
[----:B------:R-:W-:Y:S01]  /*7670*/  IMAD.U32 R4, RZ, RZ, UR8 ;  /* 0x00000008ff047e24 */ /* 0x000fe2000f8e00ff */
[----:B--2---:R-:W-:Y:S01]  /*7680*/  MOV R7, UR7 ;  /* 0x0000000700077c02 */ /* 0x004fe20008000f00 */
[----:B------:R-:W-:Y:S01]  /*7690*/  IMAD.U32 R6, RZ, RZ, UR6 ;  /* 0x00000006ff067e24 */ /* 0x000fe2000f8e00ff */
[----:B-----5:R-:W-:Y:S01]  /*76a0*/  MOV R11, UR5 ;  /* 0x00000005000b7c02 */ /* 0x020fe20008000f00 */
[----:B------:R-:W-:Y:S02]  /*76b0*/  IMAD.U32 R10, RZ, RZ, UR4 ;  /* 0x00000004ff0a7e24 */ /* 0x000fe4000f8e00ff */
[----:B------:R-:W-:Y:S07]  /*76c0*/  LEPC R20, `(.L_x_113) ;  /* 0x000000001014794e */ /* 0x000fee0000000000 */
[----:B---34-:R-:W-:Y:S05]  /*76d0*/  CALL.ABS.NOINC R2 ;  /* 0x0000000002007343 */ /* 0x018fea0003c00000 */
.L_x_113:
[----:B------:R-:W-:Y:S01]  /*76e0*/  ISETP.NE.AND P0, PT, R47, RZ, PT ;  /* 0x000000ff2f00720c */ /* 0x000fe20003f05270 */
[----:B------:R-:W-:Y:S05]  /*76f0*/  WARPSYNC.ALL ;  /* 0x0000000000007948 */ /* 0x000fea0003800000 */
[----:B------:R-:W-:Y:S01]  /*7700*/  R2UR UR4, R25 ;  /* 0x00000000190472ca */ /* 0x000fe200000e0000 */
[----:B------:R-:W1:Y:S01]  /*7710*/  S2UR UR5, SR_CgaCtaId ;  /* 0x00000000000579c3 */ /* 0x000e620000008800 */
[--C-:B----4-:R-:W-:Y:S01]  /*7720*/  HADD2.F32 R20, -RZ, R28.reuse.H0_H0 ;  /* 0x2000001cff147230 */ /* 0x110fe20000004100 */
[----:B------:R-:W-:Y:S01]  /*7730*/  BSSY.RECONVERGENT B0, `(.L_x_114) ;  /* 0x0000058000007945 */ /* 0x000fe20003800200 */
[----:B------:R-:W-:Y:S02]  /*7740*/  HADD2.F32 R21, -RZ, R28.H1_H1 ;  /* 0x3000001cff157230 */ /* 0x000fe40000004100 */
[--C-:B------:R-:W-:Y:S02]  /*7750*/  HADD2.F32 R25, -RZ, R29.reuse.H0_H0 ;  /* 0x2000001dff197230 */ /* 0x100fe40000004100 */
[----:B------:R-:W-:Y:S02]  /*7760*/  HADD2.F32 R28, -RZ, R30.H0_H0 ;  /* 0x2000001eff1c7230 */ /* 0x000fe40000004100 */
[--C-:B------:R-:W-:Y:S02]  /*7770*/  HADD2.F32 R32, -RZ, R36.reuse.H0_H0 ;  /* 0x20000024ff207230 */ /* 0x100fe40000004100 */
[----:B------:R-:W-:Y:S01]  /*7780*/  HADD2.F32 R33, -RZ, R36.H1_H1 ;  /* 0x30000024ff217230 */ /* 0x000fe20000004100 */
[----:B------:R-:W2:Y:S01]  /*7790*/  LDTM.16dp256bit.x4 R4, tmem[UR4+0x20] ;  /* 0x00002004000479ee */ /* 0x000ea20008120000 */
[----:B------:R-:W-:Y:S01]  /*77a0*/  NOP ;  /* 0x0000000000007918 */ /* 0x000fe20000000000 */
[----:B------:R-:W-:Y:S01]  /*77b0*/  R2UR UR4, R27 ;  /* 0x000000001b0472ca */ /* 0x000fe200000e0000 */
[----:B------:R-:W-:Y:S02]  /*77c0*/  HADD2.F32 R27, -RZ, R29.H1_H1 ;  /* 0x3000001dff1b7230 */ /* 0x000fe40000004100 */
[----:B------:R-:W-:Y:S02]  /*77d0*/  HADD2.F32 R29, -RZ, R30.H1_H1 ;  /* 0x3000001eff1d7230 */ /* 0x000fe40000004100 */
[--C-:B------:R-:W-:Y:S02]  /*77e0*/  HADD2.F32 R30, -RZ, R31.reuse.H0_H0 ;  /* 0x2000001fff1e7230 */ /* 0x100fe40000004100 */
[----:B------:R-:W-:Y:S02]  /*77f0*/  HADD2.F32 R31, -RZ, R31.H1_H1 ;  /* 0x3000001fff1f7230 */ /* 0x000fe40000004100 */
[--C-:B------:R-:W-:Y:S02]  /*7800*/  HADD2.F32 R34, -RZ, R37.reuse.H0_H0 ;  /* 0x20000025ff227230 */ /* 0x100fe40000004100 */
[----:B------:R-:W-:Y:S02]  /*7810*/  HADD2.F32 R35, -RZ, R37.H1_H1 ;  /* 0x30000025ff237230 */ /* 0x000fe40000004100 */
[----:B------:R-:W-:Y:S01]  /*7820*/  UIADD3 UR4, UPT, UPT, UR4, 0x130, URZ ;  /* 0x0000013004047890 */ /* 0x000fe2000fffe0ff */
[--C-:B------:R-:W-:Y:S02]  /*7830*/  HADD2.F32 R36, -RZ, R38.reuse.H0_H0 ;  /* 0x20000026ff247230 */ /* 0x100fe40000004100 */
[----:B------:R-:W-:Y:S02]  /*7840*/  HADD2.F32 R37, -RZ, R38.H1_H1 ;  /* 0x30000026ff257230 */ /* 0x000fe40000004100 */
[--C-:B------:R-:W-:Y:S02]  /*7850*/  HADD2.F32 R38, -RZ, R39.reuse.H0_H0 ;  /* 0x20000027ff267230 */ /* 0x100fe40000004100 */
[----:B------:R-:W-:Y:S02]  /*7860*/  HADD2.F32 R39, -RZ, R39.H1_H1 ;  /* 0x30000027ff277230 */ /* 0x000fe40000004100 */
[C---:B--2---:R-:W-:Y:S01]  /*7870*/  FMUL R4, R24.reuse, R4 ;  /* 0x0000000418047220 */ /* 0x044fe20000400000 */
[----:B-1----:R-:W-:Y:S01]  /*7880*/  UPRMT UR4, UR5, 0x654, UR4 ;  /* 0x0000065405047896 */ /* 0x002fe20008000004 */
[C---:B------:R-:W-:Y:S01]  /*7890*/  FMUL R5, R24.reuse, R5 ;  /* 0x0000000518057220 */ /* 0x040fe20000400000 */
[----:B------:R-:W-:Y:S01]  /*78a0*/  FMUL R6, R24, R6 ;  /* 0x0000000618067220 */ /* 0x000fe20000400000 */
[----:B------:R-:W-:Y:S01]  /*78b0*/  FFMA R4, R26, R20, R4 ;  /* 0x000000141a047223 */ /* 0x000fe20000000004 */
[----:B------:R-:W-:Y:S01]  /*78c0*/  FMUL R7, R24, R7 ;  /* 0x0000000718077220 */ /* 0x000fe20000400000 */
[C---:B------:R-:W-:Y:S01]  /*78d0*/  FFMA R5, R26.reuse, R21, R5 ;  /* 0x000000151a057223 */ /* 0x040fe20000000005 */
[----:B------:R-:W-:Y:S01]  /*78e0*/  FFMA R6, R26, R25, R6 ;  /* 0x000000191a067223 */ /* 0x000fe20000000006 */
[----:B------:R-:W-:Y:S01]  /*78f0*/  FMUL R8, R24, R8 ;  /* 0x0000000818087220 */ /* 0x000fe20000400000 */
[----:B------:R-:W-:Y:S01]  /*7900*/  FFMA R7, R26, R27, R7 ;  /* 0x0000001b1a077223 */ /* 0x000fe20000000007 */
[----:B------:R-:W-:Y:S01]  /*7910*/  FMUL R9, R24, R9 ;  /* 0x0000000918097220 */ /* 0x000fe20000400000 */
[----:B------:R-:W-:Y:S01]  /*7920*/  F2FP.F16.F32.PACK_AB R4, R5, R4 ;  /* 0x000000040504723e */ /* 0x000fe200000000ff */
[----:B------:R-:W-:Y:S01]  /*7930*/  SYNCS.ARRIVE.TRANS64.RED.A1T0 RZ, [UR4], RZ ;  /* 0x000000ffffff79a7 */ /* 0x000fe20008100404 */
[C---:B------:R-:W-:Y:S01]  /*7940*/  FFMA R8, R26.reuse, R28, R8 ;  /* 0x0000001c1a087223 */ /* 0x040fe20000000008 */
[----:B------:R-:W-:Y:S01]  /*7950*/  F2FP.F16.F32.PACK_AB R5, R7, R6 ;  /* 0x000000060705723e */ /* 0x000fe200000000ff */
[----:B------:R-:W-:Y:S01]  /*7960*/  FFMA R9, R26, R29, R9 ;  /* 0x0000001d1a097223 */ /* 0x000fe20000000009 */
[C---:B------:R-:W-:Y:S01]  /*7970*/  FMUL R10, R24.reuse, R10 ;  /* 0x0000000a180a7220 */ /* 0x040fe20000400000 */
[C---:B------:R-:W-:Y:S01]  /*7980*/  FMUL R11, R24.reuse, R11 ;  /* 0x0000000b180b7220 */ /* 0x040fe20000400000 */
[C---:B------:R-:W-:Y:S01]  /*7990*/  FMUL R0, R24.reuse, R12 ;  /* 0x0000000c18007220 */ /* 0x040fe20000400000 */
[----:B------:R-:W-:Y:S01]  /*79a0*/  FMUL R2, R24, R13 ;  /* 0x0000000d18027220 */ /* 0x000fe20000400000 */
[----:B------:R-:W-:Y:S01]  /*79b0*/  FFMA R10, R26, R30, R10 ;  /* 0x0000001e1a0a7223 */ /* 0x000fe2000000000a */
[----:B------:R-:W-:Y:S01]  /*79c0*/  FMUL R3, R24, R14 ;  /* 0x0000000e18037220 */ /* 0x000fe20000400000 */
[----:B------:R-:W-:Y:S01]  /*79d0*/  F2FP.F16.F32.PACK_AB R6, R9, R8 ;  /* 0x000000080906723e */ /* 0x000fe200000000ff */
[----:B------:R-:W-:Y:S01]  /*79e0*/  FFMA R11, R26, R31, R11 ;  /* 0x0000001f1a0b7223 */ /* 0x000fe2000000000b */
[C---:B------:R-:W-:Y:S01]  /*79f0*/  FMUL R15, R24.reuse, R15 ;  /* 0x0000000f180f7220 */ /* 0x040fe20000400000 */
[----:B------:R-:W-:Y:S01]  /*7a00*/  FMUL R12, R24, R16 ;  /* 0x00000010180c7220 */ /* 0x000fe20000400000 */
[----:B------:R-:W-:Y:S01]  /*7a10*/  FFMA R0, R26, R32, R0 ;  /* 0x000000201a007223 */ /* 0x000fe20000000000 */
[----:B------:R-:W-:Y:S01]  /*7a20*/  MOV R8, UR40 ;  /* 0x0000002800087c02 */ /* 0x000fe20008000f00 */
[----:B------:R-:W-:Y:S01]  /*7a30*/  FMUL R13, R24, R17 ;  /* 0x00000011180d7220 */ /* 0x000fe20000400000 */
[----:B------:R-:W-:Y:S01]  /*7a40*/  FFMA R2, R26, R33, R2 ;  /* 0x000000211a027223 */ /* 0x000fe20000000002 */
[----:B------:R-:W-:Y:S01]  /*7a50*/  FMUL R14, R24, R18 ;  /* 0x00000012180e7220 */ /* 0x000fe20000400000 */
[C---:B------:R-:W-:Y:S01]  /*7a60*/  FFMA R3, R26.reuse, R34, R3 ;  /* 0x000000221a037223 */ /* 0x040fe20000000003 */
[----:B------:R-:W-:Y:S01]  /*7a70*/  FFMA R15, R26, R35, R15 ;  /* 0x000000231a0f7223 */ /* 0x000fe2000000000f */
[----:B------:R-:W-:Y:S01]  /*7a80*/  FMUL R19, R24, R19 ;  /* 0x0000001318137220 */ /* 0x000fe20000400000 */
[----:B------:R-:W-:Y:S01]  /*7a90*/  FFMA R12, R26, R36, R12 ;  /* 0x000000241a0c7223 */ /* 0x000fe2000000000c */
        /* <DEDUP_REMOVED lines=25> */
[----:B------:R-:W-:Y:S01]  /*7c30*/  R2UR UR12, R57 ;  /* 0x00000000390c72ca */ /* 0x000fe200000e0000 */
[----:B------:R-:W-:Y:S01]  /*7c40*/  UIADD3 UR9, UPT, UPT, UR41, 0x20, URZ ;  /* 0x0000002029097890 */ /* 0x000fe2000fffe0ff */
[----:B------:R-:W-:Y:S01]  /*7c50*/  R2UR UR13, R58 ;  /* 0x000000003a0d72ca */ /* 0x000fe200000e0000 */
[----:B------:R-:W-:Y:S02]  /*7c60*/  UIADD3 UR8, UPT, UPT, UR5, 0x200, URZ ;  /* 0x0000020005087890 */ /* 0x000fe4000fffe0ff */
[----:B--2---:R-:W-:Y:S04]  /*7c70*/  UIADD3 UR4, UP0, UPT, UR6, 0x780, URZ ;  /* 0x0000078006047890 */ /* 0x004fe8000ff1e0ff */
[----:B------:R-:W-:Y:S09]  /*7c80*/  UIADD3.X UR5, UPT, UPT, URZ, UR7, URZ, UP0, !UPT ;  /* 0x00000007ff057290 */ /* 0x000ff200087fe4ff */
[----:B------:R2:W-:Y:S02]  /*7c90*/  UTMASTG.5D.IM2COL [UR8], [UR4] ;  /* 0x00000008040073b5 */ /* 0x0005e40008060000 */
[----:B--2---:R0:W-:Y:S02]  /*7ca0*/  UTMACMDFLUSH ;  /* 0x00000000000079b7 */ /* 0x0041e40000000000 */
.L_x_115:
[----:B------:R-:W-:Y:S05]  /*7cb0*/  BSYNC.RECONVERGENT B0 ;  /* 0x0000000000007941 */ /* 0x000fea0003800200 */
.L_x_114:
[----:B------:R-:W-:Y:S01]  /*7cc0*/  UIADD3 UR4, UPT, UPT, UR40, 0x1, URZ ;  /* 0x0000000128047890 */ /* 0x000fe2000fffe0ff */
[----:B------:R-:W-:Y:S03]  /*7cd0*/  BSSY.RECONVERGENT B0, `(.L_x_116) ;  /* 0x0000008000007945 */ /* 0x000fe60003800200 */
[----:B------:R-:W-:Y:S04]  /*7ce0*/  UISETP.NE.AND UP0, UPT, UR4, 0x3, UPT ;  /* 0x000000030400788c */ /* 0x000fe8000bf05270 */
[----:B------:R-:W-:Y:S02]  /*7cf0*/  UISETP.EQ.XOR UP1, UPT, UR42, 0x3, !UP0 ;  /* 0x000000032a00788c */ /* 0x000fe4000c722a70 */
[----:B------:R-:W-:Y:S02]  /*7d00*/  USEL UR50, UR4, URZ, UP0 ;  /* 0x000000ff04327287 */ /* 0x000fe40008000000 */
[----:B------:R-:W-:Y:S04]  /*7d10*/  USEL UR5, URZ, 0x1, !UP1 ;  /* 0x00000001ff057887 */ /* 0x000fe8000c800000 */
[----:B------:R-:W-:Y:S01]  /*7d20*/  ULOP3.LUT UR55, UR55, UR5, URZ, 0x3c, !UPT ;  /* 0x0000000537377292 */ /* 0x000fe2000f8e3cff */
[----:B------:R-:W-:Y:S11]  /*7d30*/  @P0 BRA `(.L_x_117) ;  /* 0x0000000000040947 */ /* 0x000ff60003800000 */
[----:B------:R-:W-:Y:S04]  /*7d40*/  DEPBAR.LE SB0, 0x1 ;  /* 0x000080400000791a */ /* 0x000fe80000000000 */
.L_x_117:
[----:B------:R-:W-:Y:S05]  /*7d50*/  BSYNC.RECONVERGENT B0 ;  /* 0x0000000000007941 */ /* 0x000fea0003800200 */
.L_x_116:
[----:B------:R-:W-:Y:S01]  /*7d60*/  BAR.SYNC.DEFER_BLOCKING 0x1, 0x80 ;  /* 0x0042000000007b1d */ /* 0x000fe20000010000 */
[----:B------:R-:W-:Y:S01]  /*7d70*/  UISETP.NE.AND UP0, UPT, UR54, -0x2, UPT ;  /* 0xfffffffe3600788c */ /* 0x000fe2000bf05270 */
[----:B------:R-:W-:Y:S08]  /*7d80*/  IADD3 R22, PT, PT, R22, 0x1, RZ ;  /* 0x0000000116167810 */ /* 0x000ff00007ffe0ff */
[----:B------:R-:W-:Y:S05]  /*7d90*/  BRA.U !UP0, `(.L_x_118) ;  /* 0x0000000108287547 */ /* 0x000fea000b800000 */
[----:B------:R-:W2:Y:S01]  /*7da0*/  S2R R0, SR_CgaCtaId ;  /* 0x0000000000007919 */ /* 0x000ea20000008800 */
[----:B------:R-:W-:Y:S01]  /*7db0*/  ISETP.NE.AND P0, PT, R63, RZ, PT ;  /* 0x000000ff3f00720c */ /* 0x000fe20003f05270 */
[----:B------:R-:W-:Y:S01]  /*7dc0*/  IMAD.U32 R2, RZ, RZ, UR52 ;  /* 0x00000034ff027e24 */ /* 0x000fe2000f8e00ff */
[----:B------:R-:W-:Y:S04]  /*7dd0*/  UIADD3 UR4, UPT, UPT, UR52, 0x1, URZ ;  /* 0x0000000134047890 */ /* 0x000fe8000fffe0ff */
[----:B------:R-:W-:Y:S04]  /*7de0*/  UISETP.NE.AND UP0, UPT, UR4, 0x3, UPT ;  /* 0x000000030400788c */ /* 0x000fe8000bf05270 */
[----:B------:R-:W-:Y:S03]  /*7df0*/  USEL UR52, UR4, URZ, UP0 ;  /* 0x000000ff04347287 */ /* 0x000fe60008000000 */
[----:B------:R-:W-:Y:S05]  /*7e00*/  @P0 LEA R2, R2, UR49, 0x3 ;  /* 0x0000003102020c11 */ /* 0x000fea000f8e18ff */
[----:B------:R-:W-:Y:S05]  /*7e10*/  @P0 VIADD R2, R2, 0xe8 ;  /* 0x000000e802020836 */ /* 0x000fea0000000000 */
[----:B--2---:R-:W-:Y:S04]  /*7e20*/  @P0 PRMT R0, R0, 0x654, R2 ;  /* 0x0000065400000816 */ /* 0x004fe80000000002 */
[----:B------:R2:W-:Y:S03]  /*7e30*/  @P0 SYNCS.ARRIVE.TRANS64.RED.A1T0 RZ, [R0+URZ], RZ ;  /* 0x000000ff00ff09a7 */ /* 0x0005e600081004ff */
.L_x_118:
[----:B------:R-:W-:Y:S01]  /*7e40*/  R2UR UR6, R62 ;  /* 0x000000003e0672ca */ /* 0x000fe200000e0000 */
[----:B------:R-:W-:Y:S01]  /*7e50*/  UIADD3 UR54, UPT, UPT, UR54, 0x2, URZ ;  /* 0x0000000236367890 */ /* 0x000fe2000fffe0ff */
[----:B------:R-:W-:Y:S02]  /*7e60*/  R2UR UR5, R52 ;  /* 0x00000000340572ca */ /* 0x000fe400000e0000 */
[----:B------:R-:W-:Y:S02]  /*7e70*/  R2UR UR4, R53 ;  /* 0x00000000350472ca */ /* 0x000fe400000e0000 */
[----:B------:R-:W-:Y:S02]  /*7e80*/  R2UR UR53, R56 ;  /* 0x00000000383572ca */ /* 0x000fe400000e0000 */
[----:B------:R-:W-:Y:S02]  /*7e90*/  ISETP.NE.AND P0, PT, R22, 0x2, PT ;  /* 0x000000021600780c */ /* 0x000fe40003f05270 */
[----:B------:R-:W-:Y:S02]  /*7ea0*/  LOP3.LUT R44, R44, 0x1, RZ, 0x3c, !PT ;  /* 0x000000012c2c7812 */ /* 0x000fe400078e3cff */
[----:B--2---:R-:W-:Y:S01]  /*7eb0*/  SEL R0, RZ, 0x1, P0 ;  /* 0x00000001ff007807 */ /* 0x004fe20000000000 */
[----:B------:R-:W-:Y:S01]  /*7ec0*/  UISETP.NE.AND UP0, UPT, UR6, URZ, UPT ;  /* 0x000000ff0600728c */ /* 0x000fe2000bf05270 */
[----:B------:R-:W-:Y:S01]  /*7ed0*/  SEL R22, R22, RZ, P0 ;  /* 0x000000ff16167207 */ /* 0x000fe20000000000 */
[----:B------:R-:W-:Y:S01]  /*7ee0*/  UIADD3 UR23, UPT, UPT, UR36, UR5, URZ ;  /* 0x0000000524177290 */ /* 0x000fe2000fffe0ff */
[----:B------:R-:W-:Y:S01]  /*7ef0*/  LOP3.LUT R45, R45, R0, RZ, 0x3c, !PT ;  /* 0x000000002d2d7212 */ /* 0x000fe200078e3cff */
[----:B------:R-:W-:Y:S05]  /*7f00*/  UIADD3 UR51, UPT, UPT, UR37, UR4, URZ ;  /* 0x0000000425337290 */ /* 0x000fea000fffe0ff */
[----:B------:R-:W-:Y:S07]  /*7f10*/  BRA.U UP0, `(.L_x_119) ;  /* 0xffffffdd00007547 */ /* 0x000fee000b83ffff */
[----:B------:R-:W-:-:S13]  /*7f20*/  R2UR UR4, R54 ;  /* 0x00000000360472ca */ /* 0x000fda00000e0000 */
[----:B------:R-:W-:-:S09]  /*7f30*/  UISETP.NE.AND UP0, UPT, UR4, URZ, UPT ;  /* 0x000000ff0400728c */ /* 0x000fd2000bf05270 */
[----:B------:R-:W-:Y:S05]  /*7f40*/  BRA.U !UP0, `(.L_x_120) ;  /* 0x0000000108487547 */ /* 0x000fea000b800000 */
[----:B------:R-:W2:Y:S02]  /*7f50*/  LDCU.64 UR4, c[0x0][0x990] ;  /* 0x00013200ff0477ac */ /* 0x000ea40008000a00 */
[----:B--2---:R-:W-:-:S04]  /*7f60*/  UISETP.NE.U32.AND UP0, UPT, UR4, URZ, UPT ;  /* 0x000000ff0400728c */ /* 0x004fc8000bf05070 */
[----:B------:R-:W-:-:S09]  /*7f70*/  UISETP.NE.AND.EX UP0, UPT, UR5, URZ, UPT, UP0 ;  /* 0x000000ff0500728c */ /* 0x000fd2000bf05300 */
[----:B------:R-:W-:Y:S05]  /*7f80*/  BRA.U UP0, `(.L_x_121) ;  /* 0x00000001000c7547 */ /* 0x000fea000b800000 */
[----:B------:R-:W-:-:S13]  /*7f90*/  FSETP.NEU.AND P0, PT, R26, RZ, PT ;  /* 0x000000ff1a00720b */ /* 0x000fda0003f0d000 */
[----:B------:R-:W-:Y:S05]  /*7fa0*/  @!P0 EXIT ;  /* 0x000000000000894d */ /* 0x000fea0003800000 */
[----:B------:R-:W-:Y:S05]  /*7fb0*/  BRA `(.L_x_120) ;  /* 0x00000000002c7947 */ /* 0x000fea0003800000 */
.L_x_121:
[----:B------:R-:W-:Y:S01]  /*7fc0*/  ISETP.NE.AND P0, PT, R61, RZ, PT ;  /* 0x000000ff3d00720c */ /* 0x000fe20003f05270 */
[----:B------:R-:W-:-:S12]  /*7fd0*/  BSSY.RECONVERGENT B0, `(.L_x_120) ;  /* 0x0000009000007945 */ /* 0x000fd80003800200 */
[----:B------:R-:W-:Y:S05]  /*7fe0*/  @P0 BRA `(.L_x_122) ;  /* 0x0000000000140947 */ /* 0x000fea0003800000 */
[----:B------:R-:W2:Y:S02]  /*7ff0*/  LDCU.64 UR4, c[0x0][0x988] ;  /* 0x00013100ff0477ac */ /* 0x000ea40008000a00 */
[----:B--2---:R-:W-:-:S04]  /*8000*/  ISETP.NE.U32.AND P0, PT, RZ, UR4, PT ;  /* 0x00000004ff007c0c */ /* 0x004fc8000bf05070 */
[----:B------:R-:W-:-:S13]  /*8010*/  ISETP.NE.AND.EX P0, PT, RZ, UR5, PT, P0 ;  /* 0x00000005ff007c0c */ /* 0x000fda000bf05300 */
[----:B------:R-:W-:Y:S05]  /*8020*/  @!P0 EXIT ;  /* 0x000000000000894d */ /* 0x000fea0003800000 */
[----:B------:R-:W-:Y:S05]  /*8030*/  BRA `(.L_x_123) ;  /* 0x0000000000087947 */ /* 0x000fea0003800000 */
.L_x_122:
[----:B------:R-:W-:-:S13]  /*8040*/  FSETP.NEU.AND P0, PT, R26, RZ, PT ;  /* 0x000000ff1a00720b */ /* 0x000fda0003f0d000 */
[----:B------:R-:W-:Y:S05]  /*8050*/  @!P0 EXIT ;  /* 0x000000000000894d */ /* 0x000fea0003800000 */
.L_x_123:
[----:B------:R-:W-:Y:S05]  /*8060*/  BSYNC.RECONVERGENT B0 ;  /* 0x0000000000007941 */ /* 0x000fea0003800200 */
.L_x_120:
[----:B------:R-:W2:Y:S01]  /*8070*/  S2UR UR5, SR_CgaCtaId ;  /* 0x00000000000579c3 */ /* 0x000ea20000008800 */
[----:B------:R-:W-:Y:S01]  /*8080*/  ULEA UR4, UR52, UR49, 0x3 ;  /* 0x0000003134047291 */ /* 0x000fe2000f8e18ff */
[----:B------:R-:W-:-:S04]  /*8090*/  DEPBAR.LE SB0, 0x0 ;  /* 0x000080000000791a */ /* 0x000fc80000000000 */
[----:B------:R-:W-:-:S04]  /*80a0*/  UIADD3 UR4, UPT, UPT, UR4, 0xe8, URZ ;  /* 0x000000e804047890 */ /* 0x000fc8000fffe0ff */
[----:B--2---:R-:W-:-:S09]  /*80b0*/  UPRMT UR4, UR5, 0x654, UR4 ;  /* 0x0000065405047896 */ /* 0x004fd20008000004 */
[----:B------:R-:W-:Y:S01]  /*80c0*/  SYNCS.ARRIVE.TRANS64.RED.A1T0 RZ, [UR4], RZ ;  /* 0x000000ffffff79a7 */ /* 0x000fe20008100404 */
[----:B------:R-:W-:Y:S05]  /*80d0*/  EXIT ;  /* 0x000000000000794d */ /* 0x000fea0003800000 */
.L_x_25:
[----:B------:R-:W-:Y:S07]  /*80e0*/  MOV R0, UR9 ;  /* 0x0000000900007c02 */ /* 0x000fee0008000f00 */
.L_x_124:
[----:B--2---:R2:W3:Y:S02]  /*80f0*/  SYNCS.PHASECHK.TRANS64.TRYWAIT P0, [R0+URZ+0x68], R5 ;  /* 0x00006805000075a7 */ /* 0x0044e400080011ff */
[----:B---3--:R-:W-:Y:S05]  /*8100*/  @!P0 NANOSLEEP.SYNCS 0x989680 ;  /* 0x009896800000895d */ /* 0x008fea0003900000 */
[----:B------:R-:W3:Y:S02]  /*8110*/  @!P0 SYNCS.PHASECHK.TRANS64 P0, [R0+URZ+0x68], R5 ;  /* 0x00006805000085a7 */ /* 0x000ee400080010ff */
[----:B---3--:R-:W-:Y:S05]  /*8120*/  @!P0 BRA `(.L_x_124) ;  /* 0xfffffffc00f08947 */ /* 0x008fea000383ffff */
[----:B------:R-:W-:Y:S05]  /*8130*/  BRA `(.L_x_24) ;  /* 0xffffff9800b07947 */ /* 0x000fea000383ffff */
.L_x_32:
[----:B------:R-:W-:Y:S07]  /*8140*/  MOV R0, UR9 ;  /* 0x0000000900007c02 */ /* 0x000fee0008000f00 */
.L_x_125:
[----:B-1----:R1:W2:Y:S02]  /*8150*/  SYNCS.PHASECHK.TRANS64.TRYWAIT P0, [R0+URZ+0x68], R5 ;  /* 0x00006805000075a7 */ /* 0x0022a400080011ff */
[----:B--2---:R-:W-:Y:S05]  /*8160*/  @!P0 NANOSLEEP.SYNCS 0x989680 ;  /* 0x009896800000895d */ /* 0x004fea0003900000 */
[----:B------:R-:W2:Y:S02]  /*8170*/  @!P0 SYNCS.PHASECHK.TRANS64 P0, [R0+URZ+0x68], R5 ;  /* 0x00006805000085a7 */ /* 0x000ea400080010ff */
[----:B--2---:R-:W-:Y:S05]  /*8180*/  @!P0 BRA `(.L_x_125) ;  /* 0xfffffffc00f08947 */ /* 0x004fea000383ffff */
[----:B------:R-:W-:Y:S05]  /*8190*/  BRA `(.L_x_31) ;  /* 0xffffffa0004c7947 */ /* 0x000fea000383ffff */
.L_x_37:
[----:B-1----:R-:W-:-:S07]  /*81a0*/  MOV R0, UR29 ;  /* 0x0000001d00007c02 */ /* 0x002fce0008000f00 */
.L_x_126:
[----:B-1----:R1:W2:Y:S02]  /*81b0*/  SYNCS.PHASECHK.TRANS64.TRYWAIT P0, [R0+URZ+0x110], R4 ;  /* 0x00011004000075a7 */ /* 0x0022a400080011ff */
[----:B--2---:R-:W-:Y:S05]  /*81c0*/  @!P0 NANOSLEEP.SYNCS 0x989680 ;  /* 0x009896800000895d */ /* 0x004fea0003900000 */
[----:B------:R-:W2:Y:S02]  /*81d0*/  @!P0 SYNCS.PHASECHK.TRANS64 P0, [R0+URZ+0x110], R4 ;  /* 0x00011004000085a7 */ /* 0x000ea400080010ff */
[----:B--2---:R-:W-:Y:S05]  /*81e0*/  @!P0 BRA `(.L_x_126) ;  /* 0xfffffffc00f08947 */ /* 0x004fea000383ffff */
[----:B------:R-:W-:Y:S05]  /*81f0*/  BRA `(.L_x_127) ;  /* 0xffffffa400307947 */ /* 0x000fea000383ffff */
.L_x_41:
[----:B------:R-:W-:-:S07]  /*8200*/  MOV R0, UR4 ;  /* 0x0000000400007c02 */ /* 0x000fce0008000f00 */
.L_x_128:
[----:B-1----:R1:W2:Y:S02]  /*8210*/  SYNCS.PHASECHK.TRANS64.TRYWAIT P0, [R0+URZ], R2 ;  /* 0x00000002000075a7 */ /* 0x0022a400080011ff */
[----:B--2---:R-:W-:Y:S05]  /*8220*/  @!P0 NANOSLEEP.SYNCS 0x989680 ;  /* 0x009896800000895d */ /* 0x004fea0003900000 */
[----:B------:R-:W2:Y:S02]  /*8230*/  @!P0 SYNCS.PHASECHK.TRANS64 P0, [R0+URZ], R2 ;  /* 0x00000002000085a7 */ /* 0x000ea400080010ff */
[----:B--2---:R-:W-:Y:S05]  /*8240*/  @!P0 BRA `(.L_x_128) ;  /* 0xfffffffc00f08947 */ /* 0x004fea000383ffff */
[----:B------:R-:W-:Y:S05]  /*8250*/  BRA `(.L_x_129) ;  /* 0xffffffa800c47947 */ /* 0x000fea000383ffff */
.L_x_42:
[----:B------:R-:W-:-:S07]  /*8260*/  MOV R0, UR5 ;  /* 0x0000000500007c02 */ /* 0x000fce0008000f00 */
.L_x_130:
[----:B-1----:R1:W2:Y:S02]  /*8270*/  SYNCS.PHASECHK.TRANS64.TRYWAIT P0, [R0+URZ], R3 ;  /* 0x00000003000075a7 */ /* 0x0022a400080011ff */
[----:B--2---:R-:W-:Y:S05]  /*8280*/  @!P0 NANOSLEEP.SYNCS 0x989680 ;  /* 0x009896800000895d */ /* 0x004fea0003900000 */
[----:B------:R-:W2:Y:S02]  /*8290*/  @!P0 SYNCS.PHASECHK.TRANS64 P0, [R0+URZ], R3 ;  /* 0x00000003000085a7 */ /* 0x000ea400080010ff */
[----:B--2---:R-:W-:Y:S05]  /*82a0*/  @!P0 BRA `(.L_x_130) ;  /* 0xfffffffc00f08947 */ /* 0x004fea000383ffff */
[----:B------:R-:W-:Y:S05]  /*82b0*/  BRA `(.L_x_131) ;  /* 0xffffffa800d07947 */ /* 0x000fea000383ffff */
.L_x_43:
[----:B------:R-:W-:-:S07]  /*82c0*/  MOV R0, UR5 ;  /* 0x0000000500007c02 */ /* 0x000fce0008000f00 */
.L_x_132:
[----:B-1----:R1:W2:Y:S02]  /*82d0*/  SYNCS.PHASECHK.TRANS64.TRYWAIT P0, [R0+URZ], R3 ;  /* 0x00000003000075a7 */ /* 0x0022a400080011ff */
[----:B--2---:R-:W-:Y:S05]  /*82e0*/  @!P0 NANOSLEEP.SYNCS 0x989680 ;  /* 0x009896800000895d */ /* 0x004fea0003900000 */
[----:B------:R-:W2:Y:S02]  /*82f0*/  @!P0 SYNCS.PHASECHK.TRANS64 P0, [R0+URZ], R3 ;  /* 0x00000003000085a7 */ /* 0x000ea400080010ff */
[----:B--2---:R-:W-:Y:S05]  /*8300*/  @!P0 BRA `(.L_x_132) ;  /* 0xfffffffc00f08947 */ /* 0x004fea000383ffff */
[----:B------:R-:W-:Y:S05]  /*8310*/  BRA `(.L_x_133) ;  /* 0xffffffa800dc7947 */ /* 0x000fea000383ffff */
.L_x_44:
[----:B------:R-:W-:-:S07]  /*8320*/  MOV R0, UR5 ;  /* 0x0000000500007c02 */ /* 0x000fce0008000f00 */
.L_x_134:
[----:B-1----:R1:W2:Y:S02]  /*8330*/  SYNCS.PHASECHK.TRANS64.TRYWAIT P0, [R0+URZ], R3 ;  /* 0x00000003000075a7 */ /* 0x0022a400080011ff */
[----:B--2---:R-:W-:Y:S05]  /*8340*/  @!P0 NANOSLEEP.SYNCS 0x989680 ;  /* 0x009896800000895d */ /* 0x004fea0003900000 */
[----:B------:R-:W2:Y:S02]  /*8350*/  @!P0 SYNCS.PHASECHK.TRANS64 P0, [R0+URZ], R3 ;  /* 0x00000003000085a7 */ /* 0x000ea400080010ff */
[----:B--2---:R-:W-:Y:S05]  /*8360*/  @!P0 BRA `(.L_x_134) ;  /* 0xfffffffc00f08947 */ /* 0x004fea000383ffff */
[----:B------:R-:W-:Y:S05]  /*8370*/  BRA `(.L_x_135) ;  /* 0xffffffa800e87947 */ /* 0x000fea000383ffff */
.L_x_45:
[----:B------:R-:W-:-:S07]  /*8380*/  MOV R0, UR5 ;  /* 0x0000000500007c02 */ /* 0x000fce0008000f00 */
.L_x_136:
[----:B-1----:R1:W2:Y:S02]  /*8390*/  SYNCS.PHASECHK.TRANS64.TRYWAIT P0, [R0+URZ], R3 ;  /* 0x00000003000075a7 */ /* 0x0022a400080011ff */
[----:B--2---:R-:W-:Y:S05]  /*83a0*/  @!P0 NANOSLEEP.SYNCS 0x989680 ;  /* 0x009896800000895d */ /* 0x004fea0003900000 */
[----:B------:R-:W2:Y:S02]  /*83b0*/  @!P0 SYNCS.PHASECHK.TRANS64 P0, [R0+URZ], R3 ;  /* 0x00000003000085a7 */ /* 0x000ea400080010ff */
[----:B--2---:R-:W-:Y:S05]  /*83c0*/  @!P0 BRA `(.L_x_136) ;  /* 0xfffffffc00f08947 */ /* 0x004fea000383ffff */
[----:B------:R-:W-:Y:S05]  /*83d0*/  BRA `(.L_x_137) ;  /* 0xffffffa800f47947 */ /* 0x000fea000383ffff */
.L_x_46:
[----:B------:R-:W-:-:S07]  /*83e0*/  MOV R0, UR5 ;  /* 0x0000000500007c02 */ /* 0x000fce0008000f00 */
.L_x_138:
[----:B-1----:R1:W2:Y:S02]  /*83f0*/  SYNCS.PHASECHK.TRANS64.TRYWAIT P0, [R0+URZ], R3 ;  /* 0x00000003000075a7 */ /* 0x0022a400080011ff */
[----:B--2---:R-:W-:Y:S05]  /*8400*/  @!P0 NANOSLEEP.SYNCS 0x989680 ;  /* 0x009896800000895d */ /* 0x004fea0003900000 */
[----:B------:R-:W2:Y:S02]  /*8410*/  @!P0 SYNCS.PHASECHK.TRANS64 P0, [R0+URZ], R3 ;  /* 0x00000003000085a7 */ /* 0x000ea400080010ff */
[----:B--2---:R-:W-:Y:S05]  /*8420*/  @!P0 BRA `(.L_x_138) ;  /* 0xfffffffc00f08947 */ /* 0x004fea000383ffff */
[----:B------:R-:W-:Y:S05]  /*8430*/  BRA `(.L_x_139) ;  /* 0xffffffac00007947 */ /* 0x000fea000383ffff */
.L_x_47:
[----:B------:R-:W-:-:S07]  /*8440*/  MOV R0, UR5 ;  /* 0x0000000500007c02 */ /* 0x000fce0008000f00 */
.L_x_140:
[----:B-1----:R1:W2:Y:S02]  /*8450*/  SYNCS.PHASECHK.TRANS64.TRYWAIT P0, [R0+URZ], R3 ;  /* 0x00000003000075a7 */ /* 0x0022a400080011ff */
[----:B--2---:R-:W-:Y:S05]  /*8460*/  @!P0 NANOSLEEP.SYNCS 0x989680 ;  /* 0x009896800000895d */ /* 0x004fea0003900000 */
[----:B------:R-:W2:Y:S02]  /*8470*/  @!P0 SYNCS.PHASECHK.TRANS64 P0, [R0+URZ], R3 ;  /* 0x00000003000085a7 */ /* 0x000ea400080010ff */
[----:B--2---:R-:W-:Y:S05]  /*8480*/  @!P0 BRA `(.L_x_140) ;  /* 0xfffffffc00f08947 */ /* 0x004fea000383ffff */
[----:B------:R-:W-:Y:S05]  /*8490*/  BRA `(.L_x_141) ;  /* 0xffffffac000c7947 */ /* 0x000fea000383ffff */
.L_x_48:
[----:B------:R-:W-:-:S07]  /*84a0*/  MOV R0, UR5 ;  /* 0x0000000500007c02 */ /* 0x000fce0008000f00 */
.L_x_142:
[----:B-1----:R1:W2:Y:S02]  /*84b0*/  SYNCS.PHASECHK.TRANS64.TRYWAIT P0, [R0+URZ], R3 ;  /* 0x00000003000075a7 */ /* 0x0022a400080011ff */
[----:B--2---:R-:W-:Y:S05]  /*84c0*/  @!P0 NANOSLEEP.SYNCS 0x989680 ;  /* 0x009896800000895d */ /* 0x004fea0003900000 */
[----:B------:R-:W2:Y:S02]  /*84d0*/  @!P0 SYNCS.PHASECHK.TRANS64 P0, [R0+URZ], R3 ;  /* 0x00000003000085a7 */ /* 0x000ea400080010ff */
[----:B--2---:R-:W-:Y:S05]  /*84e0*/  @!P0 BRA `(.L_x_142) ;  /* 0xfffffffc00f08947 */ /* 0x004fea000383ffff */
[----:B------:R-:W-:Y:S05]  /*84f0*/  BRA `(.L_x_143) ;  /* 0xffffffac00187947 */ /* 0x000fea000383ffff */
.L_x_49:
[----:B------:R-:W-:-:S07]  /*8500*/  MOV R0, UR5 ;  /* 0x0000000500007c02 */ /* 0x000fce0008000f00 */
.L_x_144:
[----:B-1----:R1:W2:Y:S02]  /*8510*/  SYNCS.PHASECHK.TRANS64.TRYWAIT P0, [R0+URZ], R3 ;  /* 0x00000003000075a7 */ /* 0x0022a400080011ff */
[----:B--2---:R-:W-:Y:S05]  /*8520*/  @!P0 NANOSLEEP.SYNCS 0x989680 ;  /* 0x009896800000895d */ /* 0x004fea0003900000 */
[----:B------:R-:W2:Y:S02]  /*8530*/  @!P0 SYNCS.PHASECHK.TRANS64 P0, [R0+URZ], R3 ;  /* 0x00000003000085a7 */ /* 0x000ea400080010ff */
[----:B--2---:R-:W-:Y:S05]  /*8540*/  @!P0 BRA `(.L_x_144) ;  /* 0xfffffffc00f08947 */ /* 0x004fea000383ffff */
[----:B------:R-:W-:Y:S05]  /*8550*/  BRA `(.L_x_145) ;  /* 0xffffffac00247947 */ /* 0x000fea000383ffff */
.L_x_50:
[----:B------:R-:W-:-:S07]  /*8560*/  MOV R0, UR5 ;  /* 0x0000000500007c02 */ /* 0x000fce0008000f00 */
.L_x_146:
[----:B-1----:R1:W2:Y:S02]  /*8570*/  SYNCS.PHASECHK.TRANS64.TRYWAIT P0, [R0+URZ], R3 ;  /* 0x00000003000075a7 */ /* 0x0022a400080011ff */
[----:B--2---:R-:W-:Y:S05]  /*8580*/  @!P0 NANOSLEEP.SYNCS 0x989680 ;  /* 0x009896800000895d */ /* 0x004fea0003900000 */
[----:B------:R-:W2:Y:S02]  /*8590*/  @!P0 SYNCS.PHASECHK.TRANS64 P0, [R0+URZ], R3 ;  /* 0x00000003000085a7 */ /* 0x000ea400080010ff */
[----:B--2---:R-:W-:Y:S05]  /*85a0*/  @!P0 BRA `(.L_x_146) ;  /* 0xfffffffc00f08947 */ /* 0x004fea000383ffff */
[----:B------:R-:W-:Y:S05]  /*85b0*/  BRA `(.L_x_147) ;  /* 0xffffffac00307947 */ /* 0x000fea000383ffff */
.L_x_51:
[----:B------:R-:W-:-:S07]  /*85c0*/  MOV R0, UR5 ;  /* 0x0000000500007c02 */ /* 0x000fce0008000f00 */
.L_x_148:
[----:B-1----:R1:W2:Y:S02]  /*85d0*/  SYNCS.PHASECHK.TRANS64.TRYWAIT P0, [R0+URZ], R3 ;  /* 0x00000003000075a7 */ /* 0x0022a400080011ff */
[----:B--2---:R-:W-:Y:S05]  /*85e0*/  @!P0 NANOSLEEP.SYNCS 0x989680 ;  /* 0x009896800000895d */ /* 0x004fea0003900000 */
[----:B------:R-:W2:Y:S02]  /*85f0*/  @!P0 SYNCS.PHASECHK.TRANS64 P0, [R0+URZ], R3 ;  /* 0x00000003000085a7 */ /* 0x000ea400080010ff */
[----:B--2---:R-:W-:Y:S05]  /*8600*/  @!P0 BRA `(.L_x_148) ;  /* 0xfffffffc00f08947 */ /* 0x004fea000383ffff */
[----:B------:R-:W-:Y:S05]  /*8610*/  BRA `(.L_x_149) ;  /* 0xffffffac003c7947 */ /* 0x000fea000383ffff */
.L_x_52:
[----:B------:R-:W-:-:S07]  /*8620*/  MOV R0, UR5 ;  /* 0x0000000500007c02 */ /* 0x000fce0008000f00 */
.L_x_150:
[----:B-1----:R1:W2:Y:S02]  /*8630*/  SYNCS.PHASECHK.TRANS64.TRYWAIT P0, [R0+URZ], R3 ;  /* 0x00000003000075a7 */ /* 0x0022a400080011ff */
[----:B--2---:R-:W-:Y:S05]  /*8640*/  @!P0 NANOSLEEP.SYNCS 0x989680 ;  /* 0x009896800000895d */ /* 0x004fea0003900000 */
[----:B------:R-:W2:Y:S02]  /*8650*/  @!P0 SYNCS.PHASECHK.TRANS64 P0, [R0+URZ], R3 ;  /* 0x00000003000085a7 */ /* 0x000ea400080010ff */
[----:B--2---:R-:W-:Y:S05]  /*8660*/  @!P0 BRA `(.L_x_150) ;  /* 0xfffffffc00f08947 */ /* 0x004fea000383ffff */
[----:B------:R-:W-:Y:S05]  /*8670*/  BRA `(.L_x_151) ;  /* 0xffffffac00487947 */ /* 0x000fea000383ffff */
.L_x_55:
[----:B------:R-:W-:-:S07]  /*8680*/  MOV R4, UR4 ;  /* 0x0000000400047c02 */ /* 0x000fce0008000f00 */
.L_x_152:
[----:B--2---:R2:W3:Y:S02]  /*8690*/  SYNCS.PHASECHK.TRANS64.TRYWAIT P1, [R4+URZ+0x118], R6 ;  /* 0x00011806040075a7 */ /* 0x0044e400080211ff */
[----:B---3--:R-:W-:Y:S05]  /*86a0*/  @!P1 NANOSLEEP.SYNCS 0x989680 ;  /* 0x009896800000995d */ /* 0x008fea0003900000 */
[----:B------:R-:W3:Y:S02]  /*86b0*/  @!P1 SYNCS.PHASECHK.TRANS64 P1, [R4+URZ+0x118], R6 ;  /* 0x00011806040095a7 */ /* 0x000ee400080210ff */
[----:B---3--:R-:W-:Y:S05]  /*86c0*/  @!P1 BRA `(.L_x_152) ;  /* 0xfffffffc00f09947 */ /* 0x008fea000383ffff */
[----:B------:R-:W-:Y:S05]  /*86d0*/  BRA `(.L_x_153) ;  /* 0xffffffac00b47947 */ /* 0x000fea000383ffff */
.L_x_56:
[----:B--2---:R-:W-:-:S07]  /*86e0*/  MOV R4, UR4 ;  /* 0x0000000400047c02 */ /* 0x004fce0008000f00 */
.L_x_154:
[----:B--2---:R2:W3:Y:S02]  /*86f0*/  SYNCS.PHASECHK.TRANS64.TRYWAIT P1, [R4+URZ+0x110], R5 ;  /* 0x00011005040075a7 */ /* 0x0044e400080211ff */
[----:B---3--:R-:W-:Y:S05]  /*8700*/  @!P1 NANOSLEEP.SYNCS 0x989680 ;  /* 0x009896800000995d */ /* 0x008fea0003900000 */
[----:B------:R-:W3:Y:S02]  /*8710*/  @!P1 SYNCS.PHASECHK.TRANS64 P1, [R4+URZ+0x110], R5 ;  /* 0x00011005040095a7 */ /* 0x000ee400080210ff */
[----:B---3--:R-:W-:Y:S05]  /*8720*/  @!P1 BRA `(.L_x_154) ;  /* 0xfffffffc00f09947 */ /* 0x008fea000383ffff */
[----:B------:R-:W-:Y:S05]  /*8730*/  BRA `(.L_x_155) ;  /* 0xffffffac00bc7947 */ /* 0x000fea000383ffff */
.L_x_64:
[----:B------:R-:W-:-:S07]  /*8740*/  MOV R0, UR20 ;  /* 0x0000001400007c02 */ /* 0x000fce0008000f00 */
.L_x_156:
[----:B-1----:R1:W2:Y:S02]  /*8750*/  SYNCS.PHASECHK.TRANS64.TRYWAIT P0, [R0+URZ+0x110], R4 ;  /* 0x00011004000075a7 */ /* 0x0022a400080011ff */
[----:B--2---:R-:W-:Y:S05]  /*8760*/  @!P0 NANOSLEEP.SYNCS 0x989680 ;  /* 0x009896800000895d */ /* 0x004fea0003900000 */
[----:B------:R-:W2:Y:S02]  /*8770*/  @!P0 SYNCS.PHASECHK.TRANS64 P0, [R0+URZ+0x110], R4 ;  /* 0x00011004000085a7 */ /* 0x000ea400080010ff */
[----:B--2---:R-:W-:Y:S05]  /*8780*/  @!P0 BRA `(.L_x_156) ;  /* 0xfffffffc00f08947 */ /* 0x004fea000383ffff */
[----:B------:R-:W-:Y:S05]  /*8790*/  BRA `(.L_x_157) ;  /* 0xffffffb400507947 */ /* 0x000fea000383ffff */
.L_x_65:
[----:B------:R-:W-:-:S07]  /*87a0*/  MOV R4, UR25 ;  /* 0x0000001900047c02 */ /* 0x000fce0008000f00 */
.L_x_158:
[----:B-1----:R1:W2:Y:S02]  /*87b0*/  SYNCS.PHASECHK.TRANS64.TRYWAIT P0, [R4+URZ+0x130], R0 ;  /* 0x00013000040075a7 */ /* 0x0022a400080011ff */
[----:B--2---:R-:W-:Y:S05]  /*87c0*/  @!P0 NANOSLEEP.SYNCS 0x989680 ;  /* 0x009896800000895d */ /* 0x004fea0003900000 */
[----:B------:R-:W2:Y:S02]  /*87d0*/  @!P0 SYNCS.PHASECHK.TRANS64 P0, [R4+URZ+0x130], R0 ;  /* 0x00013000040085a7 */ /* 0x000ea400080010ff */
[----:B--2---:R-:W-:Y:S05]  /*87e0*/  @!P0 BRA `(.L_x_158) ;  /* 0xfffffffc00f08947 */ /* 0x004fea000383ffff */
[----:B------:R-:W-:Y:S05]  /*87f0*/  BRA `(.L_x_159) ;  /* 0xffffffb4006c7947 */ /* 0x000fea000383ffff */
.L_x_68:
[----:B-1----:R-:W-:Y:S07]  /*8800*/  MOV R0, UR18 ;  /* 0x0000001200007c02 */ /* 0x002fee0008000f00 */
.L_x_160:
[----:B-1----:R1:W2:Y:S02]  /*8810*/  SYNCS.PHASECHK.TRANS64.TRYWAIT P0, [R0+URZ], R5 ;  /* 0x00000005000075a7 */ /* 0x0022a400080011ff */
[----:B--2---:R-:W-:Y:S05]  /*8820*/  @!P0 NANOSLEEP.SYNCS 0x989680 ;  /* 0x009896800000895d */ /* 0x004fea0003900000 */
[----:B------:R-:W2:Y:S02]  /*8830*/  @!P0 SYNCS.PHASECHK.TRANS64 P0, [R0+URZ], R5 ;  /* 0x00000005000085a7 */ /* 0x000ea400080010ff */
[----:B--2---:R-:W-:Y:S05]  /*8840*/  @!P0 BRA `(.L_x_160) ;  /* 0xfffffffc00f08947 */ /* 0x004fea000383ffff */
[----:B------:R-:W-:Y:S05]  /*8850*/  BRA `(.L_x_67) ;  /* 0xffffffb400907947 */ /* 0x000fea000383ffff */
.L_x_71:
[----:B------:R-:W-:-:S07]  /*8860*/  MOV R0, UR4 ;  /* 0x0000000400007c02 */ /* 0x000fce0008000f00 */
.L_x_161:
[----:B-1----:R1:W3:Y:S02]  /*8870*/  SYNCS.PHASECHK.TRANS64.TRYWAIT P0, [R0+URZ], R3 ;  /* 0x00000003000075a7 */ /* 0x0022e400080011ff */
[----:B---3--:R-:W-:Y:S05]  /*8880*/  @!P0 NANOSLEEP.SYNCS 0x989680 ;  /* 0x009896800000895d */ /* 0x008fea0003900000 */
[----:B------:R-:W3:Y:S02]  /*8890*/  @!P0 SYNCS.PHASECHK.TRANS64 P0, [R0+URZ], R3 ;  /* 0x00000003000085a7 */ /* 0x000ee400080010ff */
[----:B---3--:R-:W-:Y:S05]  /*88a0*/  @!P0 BRA `(.L_x_161) ;  /* 0xfffffffc00f08947 */ /* 0x008fea000383ffff */
[----:B------:R-:W-:Y:S05]  /*88b0*/  BRA `(.L_x_162) ;  /* 0xffffffb8008c7947 */ /* 0x000fea000383ffff */
.L_x_72:
[----:B------:R-:W-:-:S07]  /*88c0*/  MOV R0, UR4 ;  /* 0x0000000400007c02 */ /* 0x000fce0008000f00 */
.L_x_163:
[----:B-1----:R1:W2:Y:S02]  /*88d0*/  SYNCS.PHASECHK.TRANS64.TRYWAIT P0, [R0+URZ], R3 ;  /* 0x00000003000075a7 */ /* 0x0022a400080011ff */
[----:B--2---:R-:W-:Y:S05]  /*88e0*/  @!P0 NANOSLEEP.SYNCS 0x989680 ;  /* 0x009896800000895d */ /* 0x004fea0003900000 */
[----:B------:R-:W2:Y:S02]  /*88f0*/  @!P0 SYNCS.PHASECHK.TRANS64 P0, [R0+URZ], R3 ;  /* 0x00000003000085a7 */ /* 0x000ea400080010ff */
[----:B--2---:R-:W-:Y:S05]  /*8900*/  @!P0 BRA `(.L_x_163) ;  /* 0xfffffffc00f08947 */ /* 0x004fea000383ffff */
[----:B------:R-:W-:Y:S05]  /*8910*/  BRA `(.L_x_164) ;  /* 0xffffffb800987947 */ /* 0x000fea000383ffff */
.L_x_77:
[----:B------:R-:W-:Y:S07]  /*8920*/  MOV R0, UR24 ;  /* 0x0000001800007c02 */ /* 0x000fee0008000f00 */
.L_x_165:
[----:B---3--:R3:W4:Y:S02]  /*8930*/  SYNCS.PHASECHK.TRANS64.TRYWAIT P0, [R0+URZ+0x110], R2 ;  /* 0x00011002000075a7 */ /* 0x00872400080011ff */
[----:B----4-:R-:W-:Y:S05]  /*8940*/  @!P0 NANOSLEEP.SYNCS 0x989680 ;  /* 0x009896800000895d */ /* 0x010fea0003900000 */
[----:B------:R-:W4:Y:S02]  /*8950*/  @!P0 SYNCS.PHASECHK.TRANS64 P0, [R0+URZ+0x110], R2 ;  /* 0x00011002000085a7 */ /* 0x000f2400080010ff */
[----:B----4-:R-:W-:Y:S05]  /*8960*/  @!P0 BRA `(.L_x_165) ;  /* 0xfffffffc00f08947 */ /* 0x010fea000383ffff */
[----:B------:R-:W-:Y:S05]  /*8970*/  BRA `(.L_x_166) ;  /* 0xffffffbc00d47947 */ /* 0x000fea000383ffff */
.L_x_80:
[----:B------:R-:W-:Y:S07]  /*8980*/  MOV R0, UR24 ;  /* 0x0000001800007c02 */ /* 0x000fee0008000f00 */
.L_x_167:
[----:B-1----:R1:W3:Y:S02]  /*8990*/  SYNCS.PHASECHK.TRANS64.TRYWAIT P2, [R0+URZ+0x108], R2 ;  /* 0x00010802000075a7 */ /* 0x0022e400080411ff */
[----:B---3--:R-:W-:Y:S05]  /*89a0*/  @!P2 NANOSLEEP.SYNCS 0x989680 ;  /* 0x009896800000a95d */ /* 0x008fea0003900000 */
[----:B------:R-:W3:Y:S02]  /*89b0*/  @!P2 SYNCS.PHASECHK.TRANS64 P2, [R0+URZ+0x108], R2 ;  /* 0x000108020000a5a7 */ /* 0x000ee400080410ff */
[----:B---3--:R-:W-:Y:S05]  /*89c0*/  @!P2 BRA `(.L_x_167) ;  /* 0xfffffffc00f0a947 */ /* 0x008fea000383ffff */
[----:B------:R-:W-:Y:S05]  /*89d0*/  BRA `(.L_x_79) ;  /* 0xffffffc400347947 */ /* 0x000fea000383ffff */
.L_x_83:
[----:B------:R-:W-:Y:S07]  /*89e0*/  MOV R2, UR7 ;  /* 0x0000000700027c02 */ /* 0x000fee0008000f00 */
.L_x_168:
[----:B-1----:R1:W3:Y:S02]  /*89f0*/  SYNCS.PHASECHK.TRANS64.TRYWAIT P1, [R2+URZ+0xe8], R8 ;  /* 0x0000e808020075a7 */ /* 0x0022e400080211ff */
[----:B---3--:R-:W-:Y:S05]  /*8a00*/  @!P1 NANOSLEEP.SYNCS 0x989680 ;  /* 0x009896800000995d */ /* 0x008fea0003900000 */
[----:B------:R-:W3:Y:S02]  /*8a10*/  @!P1 SYNCS.PHASECHK.TRANS64 P1, [R2+URZ+0xe8], R8 ;  /* 0x0000e808020095a7 */ /* 0x000ee400080210ff */
[----:B---3--:R-:W-:Y:S05]  /*8a20*/  @!P1 BRA `(.L_x_168) ;  /* 0xfffffffc00f09947 */ /* 0x008fea000383ffff */
[----:B------:R-:W-:Y:S05]  /*8a30*/  BRA `(.L_x_169) ;  /* 0xffffffc400f07947 */ /* 0x000fea000383ffff */
.L_x_84:
[----:B------:R-:W-:Y:S07]  /*8a40*/  MOV R0, UR4 ;  /* 0x0000000400007c02 */ /* 0x000fee0008000f00 */
.L_x_170:
[----:B-1----:R1:W3:Y:S02]  /*8a50*/  SYNCS.PHASECHK.TRANS64.TRYWAIT P0, [R0+URZ+0xe8], R2 ;  /* 0x0000e802000075a7 */ /* 0x0022e400080011ff */
[----:B---3--:R-:W-:Y:S05]  /*8a60*/  @!P0 NANOSLEEP.SYNCS 0x989680 ;  /* 0x009896800000895d */ /* 0x008fea0003900000 */
[----:B------:R-:W3:Y:S02]  /*8a70*/  @!P0 SYNCS.PHASECHK.TRANS64 P0, [R0+URZ+0xe8], R2 ;  /* 0x0000e802000085a7 */ /* 0x000ee400080010ff */
[----:B---3--:R-:W-:Y:S05]  /*8a80*/  @!P0 BRA `(.L_x_170) ;  /* 0xfffffffc00f08947 */ /* 0x008fea000383ffff */
[----:B------:R-:W-:Y:S05]  /*8a90*/  BRA `(.L_x_171) ;  /* 0xffffffc800607947 */ /* 0x000fea000383ffff */
.L_x_86:
[----:B------:R-:W-:-:S07]  /*8aa0*/  MOV R0, UR4 ;  /* 0x0000000400007c02 */ /* 0x000fce0008000f00 */
.L_x_172:
[----:B-1----:R1:W4:Y:S02]  /*8ab0*/  SYNCS.PHASECHK.TRANS64.TRYWAIT P0, [R0+URZ], R2 ;  /* 0x00000002000075a7 */ /* 0x00232400080011ff */
[----:B----4-:R-:W-:Y:S05]  /*8ac0*/  @!P0 NANOSLEEP.SYNCS 0x989680 ;  /* 0x009896800000895d */ /* 0x010fea0003900000 */
[----:B------:R-:W4:Y:S02]  /*8ad0*/  @!P0 SYNCS.PHASECHK.TRANS64 P0, [R0+URZ], R2 ;  /* 0x00000002000085a7 */ /* 0x000f2400080010ff */
[----:B----4-:R-:W-:Y:S05]  /*8ae0*/  @!P0 BRA `(.L_x_172) ;  /* 0xfffffffc00f08947 */ /* 0x010fea000383ffff */
[----:B------:R-:W-:Y:S05]  /*8af0*/  BRA `(.L_x_173) ;  /* 0xffffffc800ec7947 */ /* 0x000fea000383ffff */
.L_x_87:
[----:B------:R-:W-:-:S07]  /*8b00*/  MOV R0, UR5 ;  /* 0x0000000500007c02 */ /* 0x000fce0008000f00 */
.L_x_174:
[----:B-1----:R1:W3:Y:S02]  /*8b10*/  SYNCS.PHASECHK.TRANS64.TRYWAIT P0, [R0+URZ], R2 ;  /* 0x00000002000075a7 */ /* 0x0022e400080011ff */
[----:B---3--:R-:W-:Y:S05]  /*8b20*/  @!P0 NANOSLEEP.SYNCS 0x989680 ;  /* 0x009896800000895d */ /* 0x008fea0003900000 */
[----:B------:R-:W3:Y:S02]  /*8b30*/  @!P0 SYNCS.PHASECHK.TRANS64 P0, [R0+URZ], R2 ;  /* 0x00000002000085a7 */ /* 0x000ee400080010ff */
[----:B---3--:R-:W-:Y:S05]  /*8b40*/  @!P0 BRA `(.L_x_174) ;  /* 0xfffffffc00f08947 */ /* 0x008fea000383ffff */
[----:B------:R-:W-:Y:S05]  /*8b50*/  BRA `(.L_x_175) ;  /* 0xffffffc800f87947 */ /* 0x000fea000383ffff */
.L_x_89:
[----:B------:R-:W-:Y:S07]  /*8b60*/  MOV R0, UR49 ;  /* 0x0000003100007c02 */ /* 0x000fee0008000f00 */
.L_x_176:
[----:B-1----:R1:W2:Y:S02]  /*8b70*/  SYNCS.PHASECHK.TRANS64.TRYWAIT P0, [R0+URZ+0x110], R2 ;  /* 0x00011002000075a7 */ /* 0x0022a400080011ff */
[----:B--2---:R-:W-:Y:S05]  /*8b80*/  @!P0 NANOSLEEP.SYNCS 0x989680 ;  /* 0x009896800000895d */ /* 0x004fea0003900000 */
[----:B------:R-:W2:Y:S02]  /*8b90*/  @!P0 SYNCS.PHASECHK.TRANS64 P0, [R0+URZ+0x110], R2 ;  /* 0x00011002000085a7 */ /* 0x000ea400080010ff */
[----:B--2---:R-:W-:Y:S05]  /*8ba0*/  @!P0 BRA `(.L_x_176) ;  /* 0xfffffffc00f08947 */ /* 0x004fea000383ffff */
[----:B------:R-:W-:Y:S05]  /*8bb0*/  BRA `(.L_x_177) ;  /* 0xffffffcc00e47947 */ /* 0x000fea000383ffff */
.L_x_99:
[----:B-1----:R1:W2:Y:S02]  /*8bc0*/  SYNCS.PHASECHK.TRANS64.TRYWAIT P1, [R0+URZ+0xd0], R4 ;  /* 0x0000d004000075a7 */ /* 0x0022a400080211ff */
[----:B--2---:R-:W-:Y:S05]  /*8bd0*/  @!P1 NANOSLEEP.SYNCS 0x989680 ;  /* 0x009896800000995d */ /* 0x004fea0003900000 */
[----:B------:R-:W2:Y:S02]  /*8be0*/  @!P1 SYNCS.PHASECHK.TRANS64 P1, [R0+URZ+0xd0], R4 ;  /* 0x0000d004000095a7 */ /* 0x000ea400080210ff */
[----:B--2---:R-:W-:Y:S05]  /*8bf0*/  @!P1 BRA `(.L_x_99) ;  /* 0xfffffffc00f09947 */ /* 0x004fea000383ffff */
[----:B------:R-:W-:Y:S05]  /*8c00*/  BRA `(.L_x_98) ;  /* 0xffffffdc00ac7947 */ /* 0x000fea000383ffff */
.L_x_101:
[----:B--2---:R2:W3:Y:S02]  /*8c10*/  SYNCS.PHASECHK.TRANS64.TRYWAIT P0, [R27+URZ+0x120], R3 ;  /* 0x000120031b0075a7 */ /* 0x0044e400080011ff */
[----:B---3--:R-:W-:Y:S05]  /*8c20*/  @!P0 NANOSLEEP.SYNCS 0x989680 ;  /* 0x009896800000895d */ /* 0x008fea0003900000 */
[----:B------:R-:W3:Y:S02]  /*8c30*/  @!P0 SYNCS.PHASECHK.TRANS64 P0, [R27+URZ+0x120], R3 ;  /* 0x000120031b0085a7 */ /* 0x000ee400080010ff */
[----:B---3--:R-:W-:Y:S05]  /*8c40*/  @!P0 BRA `(.L_x_101) ;  /* 0xfffffffc00f08947 */ /* 0x008fea000383ffff */
[----:B------:R-:W-:Y:S05]  /*8c50*/  BRA `(.L_x_100) ;  /* 0xffffffdc00fc7947 */ /* 0x000fea000383ffff */
.L_x_112:
[----:B-1----:R1:W2:Y:S02]  /*8c60*/  SYNCS.PHASECHK.TRANS64.TRYWAIT P0, [R3+URZ+0xd0], R65 ;  /* 0x0000d041030075a7 */ /* 0x0022a400080011ff */
[----:B--2---:R-:W-:Y:S05]  /*8c70*/  @!P0 NANOSLEEP.SYNCS 0x989680 ;  /* 0x009896800000895d */ /* 0x004fea0003900000 */
[----:B------:R-:W2:Y:S02]  /*8c80*/  @!P0 SYNCS.PHASECHK.TRANS64 P0, [R3+URZ+0xd0], R65 ;  /* 0x0000d041030085a7 */ /* 0x000ea400080010ff */
[----:B--2---:R-:W-:Y:S05]  /*8c90*/  @!P0 BRA `(.L_x_112) ;  /* 0xfffffffc00f08947 */ /* 0x004fea000383ffff */
[----:B------:R-:W-:Y:S05]  /*8ca0*/  BRA `(.L_x_111) ;  /* 0xffffffe8001c7947 */ /* 0x000fea000383ffff */
        .weak           $__internal_0_$__cuda_sm10x_tcgen05_guardrail_trap_col_being_dealloced_not_returned_by_alloc
        .type           $__internal_0_$__cuda_sm10x_tcgen05_guardrail_trap_col_being_dealloced_not_returned_by_alloc,@function
        .size           $__internal_0_$__cuda_sm10x_tcgen05_guardrail_trap_col_being_dealloced_not_returned_by_alloc,($__internal_1_$__cuda_sm10x_tcgen05_guardrail_trap_phase_invalid_during_alloc - $__internal_0_$__cuda_sm10x_tcgen05_guardrail_trap_col_being_dealloced_not_returned_by_alloc)
$__internal_0_$__cuda_sm10x_tcgen05_guardrail_trap_col_being_dealloced_not_returned_by_alloc:
[----:B------:R-:W-:Y:S05]  /*8cb0*/  BPT.TRAP 0x1 ;  /* 0x000000040000795c */ /* 0x000fea0000300000 */
[----:B------:R-:W-:-:S04]  /*8cc0*/  MOV R3, 0x0 ;  /* 0x0000000000037802 */ /* 0x000fc80000000f00 */
[----:B------:R-:W-:Y:S05]  /*8cd0*/  RET.REL.NODEC R2 `(_ZN7cutlass13device_kernelINS_4conv6kernel13ConvUniversalINS1_16ConvProblemShapeILNS1_8OperatorE0ELi3EEENS1_10collective14CollectiveConvINS1_47MainloopSm100TmaUmmaWarpSpecializedImplicitGemmILS5_0ELi13ELi3ELi1ELi2EN4cute5tupleIJNSA_1CILi2EEENSC_ILi1EEESE_EEEEENSB_IJNSC_ILi64EEESH_NSB_IJSH_EEEEEENS_6half_tESK_NSA_8TiledMMAINSA_8MMA_AtomIJNSA_20SM100_MMA_F16BF16_SSISK_SK_fLi64ELi64ELNSA_4UMMA5MajorE0ELSP_0ELNSO_7ScaleInE0ELSQ_0EEEEEENSA_6LayoutINSB_IJSE_SE_SE_EEENSB_IJNSC_ILi0EEESV_SV_EEEEENSB_IJNSA_10UnderscoreESY_SY_EEEEENS7_6detail27Sm100ImplicitGemmTileTraitsINSA_20SM90_TMA_LOAD_IM2COLENSA_14ComposedLayoutINSA_7SwizzleILi3ELi4ELi3EEENSA_18smem_ptr_flag_bitsILi16EEENST_INSB_IJNSC_ILi8EEESH_EEENSB_IJSH_SE_EEEEEEEvEENS12_INSA_23SM90_TMA_LOAD_MULTICASTES1D_vEEEENS_8epilogue10collective18CollectiveEpilogueINS1I_23Sm100TmaWarpSpecializedILi3ELi2ELi16ELb1ELb0EEEJSJ_NSB_IJNST_ISH_SE_EENST_INSC_ILi32EEESE_EEEEESK_NSB_IJNSB_IJllllEEESE_SV_EEESK_S1S_NS1I_6fusion15FusionCallbacksIS1M_NS1T_17LinearCombinationISK_fSK_fLNS_15FloatRoundStyleE2EEESJ_S1Q_JEEENSA_5SM1004TMEM4LOAD26SM100_TMEM_LOAD_16dp256b4xES13_NS14_INS15_ILi2ELi4ELi3EEES18_NST_INSB_IJS19_S1O_EEENSB_IJS1O_SE_EEEEEEENSA_17SM75_U32x4_LDSM_NENSA_21SM90_TMA_STORE_IM2COLES27_NSA_17SM90_U32x4_STSM_NENSA_39AutoVectorizingCopyWithAssumedAlignmentILi128EEEEEEvvEEEEvNT_6ParamsE) ;  /* 0xffffff7002c87950 */ /* 0x000fea0003c3ffff */
        .weak           $__internal_1_$__cuda_sm10x_tcgen05_guardrail_trap_phase_invalid_during_alloc
        .type           $__internal_1_$__cuda_sm10x_tcgen05_guardrail_trap_phase_invalid_during_alloc,@function
        .size           $__internal_1_$__cuda_sm10x_tcgen05_guardrail_trap_phase_invalid_during_alloc,($__internal_2_$__cuda_sm10x_tcgen05_guardrail_trap_unallocated_columns_being_dealloced - $__internal_1_$__cuda_sm10x_tcgen05_guardrail_trap_phase_invalid_during_alloc)
$__internal_1_$__cuda_sm10x_tcgen05_guardrail_trap_phase_invalid_during_alloc:
[----:B------:R-:W-:Y:S05]  /*8ce0*/  BPT.TRAP 0x1 ;  /* 0x000000040000795c */ /* 0x000fea0000300000 */
[----:B------:R-:W-:-:S04]  /*8cf0*/  HFMA2 R3, -RZ, RZ, 0, 0 ;  /* 0x00000000ff037431 */ /* 0x000fc800000001ff */
[----:B------:R-:W-:Y:S05]  /*8d00*/  RET.REL.NODEC R2 `(_ZN7cutlass13device_kernelINS_4conv6kernel13ConvUniversalINS1_16ConvProblemShapeILNS1_8OperatorE0ELi3EEENS1_10collective14CollectiveConvINS1_47MainloopSm100TmaUmmaWarpSpecializedImplicitGemmILS5_0ELi13ELi3ELi1ELi2EN4cute5tupleIJNSA_1CILi2EEENSC_ILi1EEESE_EEEEENSB_IJNSC_ILi64EEESH_NSB_IJSH_EEEEEENS_6half_tESK_NSA_8TiledMMAINSA_8MMA_AtomIJNSA_20SM100_MMA_F16BF16_SSISK_SK_fLi64ELi64ELNSA_4UMMA5MajorE0ELSP_0ELNSO_7ScaleInE0ELSQ_0EEEEEENSA_6LayoutINSB_IJSE_SE_SE_EEENSB_IJNSC_ILi0EEESV_SV_EEEEENSB_IJNSA_10UnderscoreESY_SY_EEEEENS7_6detail27Sm100ImplicitGemmTileTraitsINSA_20SM90_TMA_LOAD_IM2COLENSA_14ComposedLayoutINSA_7SwizzleILi3ELi4ELi3EEENSA_18smem_ptr_flag_bitsILi16EEENST_INSB_IJNSC_ILi8EEESH_EEENSB_IJSH_SE_EEEEEEEvEENS12_INSA_23SM90_TMA_LOAD_MULTICASTES1D_vEEEENS_8epilogue10collective18CollectiveEpilogueINS1I_23Sm100TmaWarpSpecializedILi3ELi2ELi16ELb1ELb0EEEJSJ_NSB_IJNST_ISH_SE_EENST_INSC_ILi32EEESE_EEEEESK_NSB_IJNSB_IJllllEEESE_SV_EEESK_S1S_NS1I_6fusion15FusionCallbacksIS1M_NS1T_17LinearCombinationISK_fSK_fLNS_15FloatRoundStyleE2EEESJ_S1Q_JEEENSA_5SM1004TMEM4LOAD26SM100_TMEM_LOAD_16dp256b4xES13_NS14_INS15_ILi2ELi4ELi3EEES18_NST_INSB_IJS19_S1O_EEENSB_IJS1O_SE_EEEEEEENSA_17SM75_U32x4_LDSM_NENSA_21SM90_TMA_STORE_IM2COLES27_NSA_17SM90_U32x4_STSM_NENSA_39AutoVectorizingCopyWithAssumedAlignmentILi128EEEEEEvvEEEEvNT_6ParamsE) ;  /* 0xffffff7002bc7950 */ /* 0x000fea0003c3ffff */
        .weak           $__internal_2_$__cuda_sm10x_tcgen05_guardrail_trap_unallocated_columns_being_dealloced
        .type           $__internal_2_$__cuda_sm10x_tcgen05_guardrail_trap_unallocated_columns_being_dealloced,@function
        .size           $__internal_2_$__cuda_sm10x_tcgen05_guardrail_trap_unallocated_columns_being_dealloced,(.L_x_179 - $__internal_2_$__cuda_sm10x_tcgen05_guardrail_trap_unallocated_columns_being_dealloced)
$__internal_2_$__cuda_sm10x_tcgen05_guardrail_trap_unallocated_columns_being_dealloced:
[----:B------:R-:W-:Y:S05]  /*8d10*/  BPT.TRAP 0x1 ;  /* 0x000000040000795c */ /* 0x000fea0000300000 */
[----:B------:R-:W-:-:S04]  /*8d20*/  MOV R3, 0x0 ;  /* 0x0000000000037802 */ /* 0x000fc80000000f00 */
[----:B------:R-:W-:Y:S05]  /*8d30*/  RET.REL.NODEC R2 `(_ZN7cutlass13device_kernelINS_4conv6kernel13ConvUniversalINS1_16ConvProblemShapeILNS1_8OperatorE0ELi3EEENS1_10collective14CollectiveConvINS1_47MainloopSm100TmaUmmaWarpSpecializedImplicitGemmILS5_0ELi13ELi3ELi1ELi2EN4cute5tupleIJNSA_1CILi2EEENSC_ILi1EEESE_EEEEENSB_IJNSC_ILi64EEESH_NSB_IJSH_EEEEEENS_6half_tESK_NSA_8TiledMMAINSA_8MMA_AtomIJNSA_20SM100_MMA_F16BF16_SSISK_SK_fLi64ELi64ELNSA_4UMMA5MajorE0ELSP_0ELNSO_7ScaleInE0ELSQ_0EEEEEENSA_6LayoutINSB_IJSE_SE_SE_EEENSB_IJNSC_ILi0EEESV_SV_EEEEENSB_IJNSA_10UnderscoreESY_SY_EEEEENS7_6detail27Sm100ImplicitGemmTileTraitsINSA_20SM90_TMA_LOAD_IM2COLENSA_14ComposedLayoutINSA_7SwizzleILi3ELi4ELi3EEENSA_18smem_ptr_flag_bitsILi16EEENST_INSB_IJNSC_ILi8EEESH_EEENSB_IJSH_SE_EEEEEEEvEENS12_INSA_23SM90_TMA_LOAD_MULTICASTES1D_vEEEENS_8epilogue10collective18CollectiveEpilogueINS1I_23Sm100TmaWarpSpecializedILi3ELi2ELi16ELb1ELb0EEEJSJ_NSB_IJNST_ISH_SE_EENST_INSC_ILi32EEESE_EEEEESK_NSB_IJNSB_IJllllEEESE_SV_EEESK_S1S_NS1I_6fusion15FusionCallbacksIS1M_NS1T_17LinearCombinationISK_fSK_fLNS_15FloatRoundStyleE2EEESJ_S1Q_JEEENSA_5SM1004TMEM4LOAD26SM100_TMEM_LOAD_16dp256b4xES13_NS14_INS15_ILi2ELi4ELi3EEES18_NST_INSB_IJS19_S1O_EEENSB_IJS1O_SE_EEEEEEENSA_17SM75_U32x4_LDSM_NENSA_21SM90_TMA_STORE_IM2COLES27_NSA_17SM90_U32x4_STSM_NENSA_39AutoVectorizingCopyWithAssumedAlignmentILi128EEEEEEvvEEEEvNT_6ParamsE) ;  /* 0xffffff7002b07950 */ /* 0x000fea0003c3ffff */
.L_x_178:
[----:B------:R-:W-:-:S00]  /*8d40*/  BRA `(.L_x_178) ;  /* 0xfffffffc00fc7947 */ /* 0x000fc0000383ffff */
[----:B------:R-:W-:-:S00]  /*8d50*/  NOP ;  /* 0x0000000000007918 */ /* 0x000fc00000000000 */
        /* <DEDUP_REMOVED lines=10> */
.L_x_179:


//--------------------- .nv.global.init           --------------------------
	.section	.nv.global.init,"aw",@progbits
.nv.global.init:
	.type		$str$29,@object
	.size		$str$29,($str$30 - $str$29)
$str$29:
        /*0000*/ 	.byte	0x28, 0x61, 0x64, 0x64, 0x72, 0x65, 0x73, 0x73, 0x20, 0x26, 0x20, 0x6d, 0x61, 0x73, 0x6b, 0x29
        /*0010*/ 	.byte	0x20, 0x3d, 0x3d, 0x20, 0x30, 0x00
	.type		$str$30,@object
	.size		$str$30,($str$28 - $str$30)
$str$30:
        /*0016*/ 	.byte	0x2f, 0x74, 0x6d, 0x70, 0x2f, 0x63, 0x75, 0x74, 0x6c, 0x61, 0x73, 0x73, 0x5f, 0x73, 0x77, 0x65
        /*0026*/ 	.byte	0x65, 0x70, 0x5f, 0x73, 0x72, 0x63, 0x2f, 0x69, 0x6e, 0x63, 0x6c, 0x75, 0x64, 0x65, 0x2f, 0x63
        /*0036*/ 	.byte	0x75, 0x74, 0x65, 0x2f, 0x70, 0x6f, 0x69, 0x6e, 0x74, 0x65, 0x72, 0x5f, 0x66, 0x6c, 0x61, 0x67
        /*0046*/ 	.byte	0x67, 0x65, 0x64, 0x2e, 0x68, 0x70, 0x70, 0x00
	.type		$str$28,@object
	.size		$str$28,($str$27 - $str$28)
$str$28:
        /*004e*/ 	.byte	0x2f, 0x74, 0x6d, 0x70, 0x2f, 0x63, 0x75, 0x74, 0x6c, 0x61, 0x73, 0x73, 0x5f, 0x73, 0x77, 0x65
        /*005e*/ 	.byte	0x65, 0x70, 0x5f, 0x73, 0x72, 0x63, 0x2f, 0x69, 0x6e, 0x63, 0x6c, 0x75, 0x64, 0x65, 0x2f, 0x63
        /*006e*/ 	.byte	0x75, 0x74, 0x65, 0x2f, 0x61, 0x74, 0x6f, 0x6d, 0x2f, 0x63, 0x6f, 0x70, 0x79, 0x5f, 0x74, 0x72
        /*007e*/ 	.byte	0x61, 0x69, 0x74, 0x73, 0x5f, 0x73, 0x6d, 0x31, 0x30, 0x30, 0x2e, 0x68, 0x70, 0x70, 0x00
	.type		$str$27,@object
	.size		$str$27,(__unnamed_1 - $str$27)
$str$27:
        /*008d*/ 	.byte	0x28, 0x28, 0x75, 0x69, 0x6e, 0x74, 0x33, 0x32, 0x5f, 0x74, 0x28, 0x74, 0x68, 0x72, 0x65, 0x61
        /*009d*/ 	.byte	0x64, 0x49, 0x64, 0x78, 0x2e, 0x78, 0x29, 0x20, 0x2f, 0x20, 0x33, 0x32, 0x29, 0x20, 0x25, 0x20
        /*00ad*/ 	.byte	0x34, 0x29, 0x20, 0x3d, 0x3d, 0x20, 0x28, 0x28, 0x28, 0x74, 0x6d, 0x65, 0x6d, 0x5f, 0x61, 0x64
        /*00bd*/ 	.byte	0x64, 0x72, 0x20, 0x3e, 0x3e, 0x20, 0x31, 0x36, 0x29, 0x20, 0x2f, 0x20, 0x33, 0x32, 0x29, 0x20
        /*00cd*/ 	.byte	0x25, 0x20, 0x34, 0x29, 0x00
	.type		__unnamed_1,@object
	.size		__unnamed_1,(__unnamed_2 - __unnamed_1)
__unnamed_1:
        /*00d2*/ 	.byte	0x61, 0x75, 0x74, 0x6f, 0x20, 0x63, 0x75, 0x74, 0x65, 0x3a, 0x3a, 0x61, 0x73, 0x5f, 0x70, 0x6f
        /* <DEDUP_REMOVED lines=24> */
        /*0262*/ 	.byte	0x3e, 0x3e, 0x3e, 0x5d, 0x00
	.type		__unnamed_2,@object
	.size		__unnamed_2,(.L_2 - __unnamed_2)
__unnamed_2:
        /* <DEDUP_REMOVED lines=46> */
.L_2:


//--------------------- .nv.shared._ZN7cutlass13device_kernelINS_4conv6kernel13ConvUniversalINS1_16ConvProblemShapeILNS1_8OperatorE0ELi3EEENS1_10collective14CollectiveConvINS1_47MainloopSm100TmaUmmaWarpSpecializedImplicitGemmILS5_0ELi13ELi3ELi1ELi2EN4cute5tupleIJNSA_1CILi2EEENSC_ILi1EEESE_EEEEENSB_IJNSC_ILi64EEESH_NSB_IJSH_EEEEEENS_6half_tESK_NSA_8TiledMMAINSA_8MMA_AtomIJNSA_20SM100_MMA_F16BF16_SSISK_SK_fLi64ELi64ELNSA_4UMMA5MajorE0ELSP_0ELNSO_7ScaleInE0ELSQ_0EEEEEENSA_6LayoutINSB_IJSE_SE_SE_EEENSB_IJNSC_ILi0EEESV_SV_EEEEENSB_IJNSA_10UnderscoreESY_SY_EEEEENS7_6detail27Sm100ImplicitGemmTileTraitsINSA_20SM90_TMA_LOAD_IM2COLENSA_14ComposedLayoutINSA_7SwizzleILi3ELi4ELi3EEENSA_18smem_ptr_flag_bitsILi16EEENST_INSB_IJNSC_ILi8EEESH_EEENSB_IJSH_SE_EEEEEEEvEENS12_INSA_23SM90_TMA_LOAD_MULTICASTES1D_vEEEENS_8epilogue10collective18CollectiveEpilogueINS1I_23Sm100TmaWarpSpecializedILi3ELi2ELi16ELb1ELb0EEEJSJ_NSB_IJNST_ISH_SE_EENST_INSC_ILi32EEESE_EEEEESK_NSB_IJNSB_IJllllEEESE_SV_EEESK_S1S_NS1I_6fusion15FusionCallbacksIS1M_NS1T_17LinearCombinationISK_fSK_fLNS_15FloatRoundStyleE2EEESJ_S1Q_JEEENSA_5SM1004TMEM4LOAD26SM100_TMEM_LOAD_16dp256b4xES13_NS14_INS15_ILi2ELi4ELi3EEES18_NST_INSB_IJS19_S1O_EEENSB_IJS1O_SE_EEEEEEENSA_17SM75_U32x4_LDSM_NENSA_21SM90_TMA_STORE_IM2COLES27_NSA_17SM90_U32x4_STSM_NENSA_39AutoVectorizingCopyWithAssumedAlignmentILi128EEEEEEvvEEEEvNT_6ParamsE --------------------------
	.section	.nv.shared._ZN7cutlass13device_kernelINS_4conv6kernel13ConvUniversalINS1_16ConvProblemShapeILNS1_8OperatorE0ELi3EEENS1_10collective14CollectiveConvINS1_47MainloopSm100TmaUmmaWarpSpecializedImplicitGemmILS5_0ELi13ELi3ELi1ELi2EN4cute5tupleIJNSA_1CILi2EEENSC_ILi1EEESE_EEEEENSB_IJNSC_ILi64EEESH_NSB_IJSH_EEEEEENS_6half_tESK_NSA_8TiledMMAINSA_8MMA_AtomIJNSA_20SM100_MMA_F16BF16_SSISK_SK_fLi64ELi64ELNSA_4UMMA5MajorE0ELSP_0ELNSO_7ScaleInE0ELSQ_0EEEEEENSA_6LayoutINSB_IJSE_SE_SE_EEENSB_IJNSC_ILi0EEESV_SV_EEEEENSB_IJNSA_10UnderscoreESY_SY_EEEEENS7_6detail27Sm100ImplicitGemmTileTraitsINSA_20SM90_TMA_LOAD_IM2COLENSA_14ComposedLayoutINSA_7SwizzleILi3ELi4ELi3EEENSA_18smem_ptr_flag_bitsILi16EEENST_INSB_IJNSC_ILi8EEESH_EEENSB_IJSH_SE_EEEEEEEvEENS12_INSA_23SM90_TMA_LOAD_MULTICASTES1D_vEEEENS_8epilogue10collective18CollectiveEpilogueINS1I_23Sm100TmaWarpSpecializedILi3ELi2ELi16ELb1ELb0EEEJSJ_NSB_IJNST_ISH_SE_EENST_INSC_ILi32EEESE_EEEEESK_NSB_IJNSB_IJllllEEESE_SV_EEESK_S1S_NS1I_6fusion15FusionCallbacksIS1M_NS1T_17LinearCombinationISK_fSK_fLNS_15FloatRoundStyleE2EEESJ_S1Q_JEEENSA_5SM1004TMEM4LOAD26SM100_TMEM_LOAD_16dp256b4xES13_NS14_INS15_ILi2ELi4ELi3EEES18_NST_INSB_IJS19_S1O_EEENSB_IJS1O_SE_EEEEEEENSA_17SM75_U32x4_LDSM_NENSA_21SM90_TMA_STORE_IM2COLES27_NSA_17SM90_U32x4_STSM_NENSA_39AutoVectorizingCopyWithAssumedAlignmentILi128EEEEEEvvEEEEvNT_6ParamsE,"aw",@nobits
	.sectionflags	@""
	.align	16
	.zero		1024


//--------------------- .nv.shared.reserved.0     --------------------------
	.section	.nv.shared.reserved.0,"aw",@nobits
	.weak		__nv_reservedSMEM_offset_0_alias
	.size		__nv_reservedSMEM_offset_0_alias, 0, 64
	.other		__nv_reservedSMEM_offset_0_alias,@"STO_CUDA_RESERVED_SHARED STV_DEFAULT"
__nv_reservedSMEM_offset_0_alias:
	.zero		0
.nv.shared.reserved.0:
	.zero		64
	.weak		__nv_reservedSMEM_tcgen05_partition
	.type		__nv_reservedSMEM_tcgen05_partition,@object
	.size		__nv_reservedSMEM_tcgen05_partition,(.L_0 - __nv_reservedSMEM_tcgen05_partition)
__nv_reservedSMEM_tcgen05_partition:
	.zero		32
.L_0:


//--------------------- .nv.global                --------------------------
	.section	.nv.global,"aw",@nobits
.nv.global:
	.type		_ZN39_INTERNAL_b791c9c0_4_k_cu_325e5304_33124cute1_E,@object
	.size		_ZN39_INTERNAL_b791c9c0_4_k_cu_325e5304_33124cute1_E,(_ZN39_INTERNAL_b791c9c0_4_k_cu_325e5304_33124cuda3std3__45__cpo6cbeginE - _ZN39_INTERNAL_b791c9c0_4_k_cu_325e5304_33124cute1_E)
_ZN39_INTERNAL_b791c9c0_4_k_cu_325e5304_33124cute1_E:
	.zero		1
	.type		_ZN39_INTERNAL_b791c9c0_4_k_cu_325e5304_33124cuda3std3__45__cpo6cbeginE,@object
	.size		_ZN39_INTERNAL_b791c9c0_4_k_cu_325e5304_33124cuda3std3__45__cpo6cbeginE,(_ZN39_INTERNAL_b791c9c0_4_k_cu_325e5304_33124cuda3std3__48in_placeE - _ZN39_INTERNAL_b791c9c0_4_k_cu_325e5304_33124cuda3std3__45__cpo6cbeginE)
_ZN39_INTERNAL_b791c9c0_4_k_cu_325e5304_33124cuda3std3__45__cpo6cbeginE:
	.zero		1
	.type		_ZN39_INTERNAL_b791c9c0_4_k_cu_325e5304_33124cuda3std3__48in_placeE,@object
	.size		_ZN39_INTERNAL_b791c9c0_4_k_cu_325e5304_33124cuda3std3__48in_placeE,(_ZN39_INTERNAL_b791c9c0_4_k_cu_325e5304_33124cuda3std6ranges3__45__cpo9iter_moveE - _ZN39_INTERNAL_b791c9c0_4_k_cu_325e5304_33124cuda3std3__48in_placeE)
_ZN39_INTERNAL_b791c9c0_4_k_cu_325e5304_33124cuda3std3__48in_placeE:
	.zero		1
	.type		_ZN39_INTERNAL_b791c9c0_4_k_cu_325e5304_33124cuda3std6ranges3__45__cpo9iter_moveE,@object
	.size		_ZN39_INTERNAL_b791c9c0_4_k_cu_325e5304_33124cuda3std6ranges3__45__cpo9iter_moveE,(_ZN39_INTERNAL_b791c9c0_4_k_cu_325e5304_33124cuda3std3__45__cpo5beginE - _ZN39_INTERNAL_b791c9c0_4_k_cu_325e5304_33124cuda3std6ranges3__45__cpo9iter_moveE)
_ZN39_INTERNAL_b791c9c0_4_k_cu_325e5304_33124cuda3std6ranges3__45__cpo9iter_moveE:
	.zero		1
	.type		_ZN39_INTERNAL_b791c9c0_4_k_cu_325e5304_33124cuda3std3__45__cpo5beginE,@object
	.size		_ZN39_INTERNAL_b791c9c0_4_k_cu_325e5304_33124cuda3std3__45__cpo5beginE,(_ZN39_INTERNAL_b791c9c0_4_k_cu_325e5304_33124cuda3std3__441_GLOBAL__N__b791c9c0_4_k_cu_325e5304_33126ignoreE - _ZN39_INTERNAL_b791c9c0_4_k_cu_325e5304_33124cuda3std3__45__cpo5beginE)
_ZN39_INTERNAL_b791c9c0_4_k_cu_325e5304_33124cuda3std3__45__cpo5beginE:
	.zero		1
	.type		_ZN39_INTERNAL_b791c9c0_4_k_cu_325e5304_33124cuda3std3__441_GLOBAL__N__b791c9c0_4_k_cu_325e5304_33126ignoreE,@object
	.size		_ZN39_INTERNAL_b791c9c0_4_k_cu_325e5304_33124cuda3std3__441_GLOBAL__N__b791c9c0_4_k_cu_325e5304_33126ignoreE,(_ZN39_INTERNAL_b791c9c0_4_k_cu_325e5304_33124cute7productE - _ZN39_INTERNAL_b791c9c0_4_k_cu_325e5304_33124cuda3std3__441_GLOBAL__N__b791c9c0_4_k_cu_325e5304_33126ignoreE)
_ZN39_INTERNAL_b791c9c0_4_k_cu_325e5304_33124cuda3std3__441_GLOBAL__N__b791c9c0_4_k_cu_325e5304_33126ignoreE:
	.zero		1
	.type		_ZN39_INTERNAL_b791c9c0_4_k_cu_325e5304_33124cute7productE,@object
	.size		_ZN39_INTERNAL_b791c9c0_4_k_cu_325e5304_33124cute7productE,(_ZN39_INTERNAL_b791c9c0_4_k_cu_325e5304_33124cuda3std3__45__cpo3endE - _ZN39_INTERNAL_b791c9c0_4_k_cu_325e5304_33124cute7productE)
_ZN39_INTERNAL_b791c9c0_4_k_cu_325e5304_33124cute7productE:
	.zero		1
	.type		_ZN39_INTERNAL_b791c9c0_4_k_cu_325e5304_33124cuda3std3__45__cpo3endE,@object
	.size		_ZN39_INTERNAL_b791c9c0_4_k_cu_325e5304_33124cuda3std3__45__cpo3endE,(_ZN39_INTERNAL_b791c9c0_4_k_cu_325e5304_33124cuda3std3__419piecewise_constructE - _ZN39_INTERNAL_b791c9c0_4_k_cu_325e5304_33124cuda3std3__45__cpo3endE)
_ZN39_INTERNAL_b791c9c0_4_k_cu_325e5304_33124cuda3std3__45__cpo3endE:
	.zero		1
	.type		_ZN39_INTERNAL_b791c9c0_4_k_cu_325e5304_33124cuda3std3__419piecewise_constructE,@object
	.size		_ZN39_INTERNAL_b791c9c0_4_k_cu_325e5304_33124cuda3std3__419piecewise_constructE,(_ZN39_INTERNAL_b791c9c0_4_k_cu_325e5304_33124cuda3std3__45__cpo4cendE - _ZN39_INTERNAL_b791c9c0_4_k_cu_325e5304_33124cuda3std3__419piecewise_constructE)
_ZN39_INTERNAL_b791c9c0_4_k_cu_325e5304_33124cuda3std3__419piecewise_constructE:
	.zero		1
	.type		_ZN39_INTERNAL_b791c9c0_4_k_cu_325e5304_33124cuda3std3__45__cpo4cendE,@object
	.size		_ZN39_INTERNAL_b791c9c0_4_k_cu_325e5304_33124cuda3std3__45__cpo4cendE,(_ZN39_INTERNAL_b791c9c0_4_k_cu_325e5304_33124cuda3std6ranges3__45__cpo4swapE - _ZN39_INTERNAL_b791c9c0_4_k_cu_325e5304_33124cuda3std3__45__cpo4cendE)
_ZN39_INTERNAL_b791c9c0_4_k_cu_325e5304_33124cuda3std3__45__cpo4cendE:
	.zero		1
	.type		_ZN39_INTERNAL_b791c9c0_4_k_cu_325e5304_33124cuda3std6ranges3__45__cpo4swapE,@object
	.size		_ZN39_INTERNAL_b791c9c0_4_k_cu_325e5304_33124cuda3std6ranges3__45__cpo4swapE,(.L_10 - _ZN39_INTERNAL_b791c9c0_4_k_cu_325e5304_33124cuda3std6ranges3__45__cpo4swapE)
_ZN39_INTERNAL_b791c9c0_4_k_cu_325e5304_33124cuda3std6ranges3__45__cpo4swapE:
	.zero		1
.L_10:


//--------------------- .nv.constant0._ZN7cutlass13device_kernelINS_4conv6kernel13ConvUniversalINS1_16ConvProblemShapeILNS1_8OperatorE0ELi3EEENS1_10collective14CollectiveConvINS1_47MainloopSm100TmaUmmaWarpSpecializedImplicitGemmILS5_0ELi13ELi3ELi1ELi2EN4cute5tupleIJNSA_1CILi2EEENSC_ILi1EEESE_EEEEENSB_IJNSC_ILi64EEESH_NSB_IJSH_EEEEEENS_6half_tESK_NSA_8TiledMMAINSA_8MMA_AtomIJNSA_20SM100_MMA_F16BF16_SSISK_SK_fLi64ELi64ELNSA_4UMMA5MajorE0ELSP_0ELNSO_7ScaleInE0ELSQ_0EEEEEENSA_6LayoutINSB_IJSE_SE_SE_EEENSB_IJNSC_ILi0EEESV_SV_EEEEENSB_IJNSA_10UnderscoreESY_SY_EEEEENS7_6detail27Sm100ImplicitGemmTileTraitsINSA_20SM90_TMA_LOAD_IM2COLENSA_14ComposedLayoutINSA_7SwizzleILi3ELi4ELi3EEENSA_18smem_ptr_flag_bitsILi16EEENST_INSB_IJNSC_ILi8EEESH_EEENSB_IJSH_SE_EEEEEEEvEENS12_INSA_23SM90_TMA_LOAD_MULTICASTES1D_vEEEENS_8epilogue10collective18CollectiveEpilogueINS1I_23Sm100TmaWarpSpecializedILi3ELi2ELi16ELb1ELb0EEEJSJ_NSB_IJNST_ISH_SE_EENST_INSC_ILi32EEESE_EEEEESK_NSB_IJNSB_IJllllEEESE_SV_EEESK_S1S_NS1I_6fusion15FusionCallbacksIS1M_NS1T_17LinearCombinationISK_fSK_fLNS_15FloatRoundStyleE2EEESJ_S1Q_JEEENSA_5SM1004TMEM4LOAD26SM100_TMEM_LOAD_16dp256b4xES13_NS14_INS15_ILi2ELi4ELi3EEES18_NST_INSB_IJS19_S1O_EEENSB_IJS1O_SE_EEEEEEENSA_17SM75_U32x4_LDSM_NENSA_21SM90_TMA_STORE_IM2COLES27_NSA_17SM90_U32x4_STSM_NENSA_39AutoVectorizingCopyWithAssumedAlignmentILi128EEEEEEvvEEEEvNT_6ParamsE --------------------------
	.section	.nv.constant0._ZN7cutlass13device_kernelINS_4conv6kernel13ConvUniversalINS1_16ConvProblemShapeILNS1_8OperatorE0ELi3EEENS1_10collective14CollectiveConvINS1_47MainloopSm100TmaUmmaWarpSpecializedImplicitGemmILS5_0ELi13ELi3ELi1ELi2EN4cute5tupleIJNSA_1CILi2EEENSC_ILi1EEESE_EEEEENSB_IJNSC_ILi64EEESH_NSB_IJSH_EEEEEENS_6half_tESK_NSA_8TiledMMAINSA_8MMA_AtomIJNSA_20SM100_MMA_F16BF16_SSISK_SK_fLi64ELi64ELNSA_4UMMA5MajorE0ELSP_0ELNSO_7ScaleInE0ELSQ_0EEEEEENSA_6LayoutINSB_IJSE_SE_SE_EEENSB_IJNSC_ILi0EEESV_SV_EEEEENSB_IJNSA_10UnderscoreESY_SY_EEEEENS7_6detail27Sm100ImplicitGemmTileTraitsINSA_20SM90_TMA_LOAD_IM2COLENSA_14ComposedLayoutINSA_7SwizzleILi3ELi4ELi3EEENSA_18smem_ptr_flag_bitsILi16EEENST_INSB_IJNSC_ILi8EEESH_EEENSB_IJSH_SE_EEEEEEEvEENS12_INSA_23SM90_TMA_LOAD_MULTICASTES1D_vEEEENS_8epilogue10collective18CollectiveEpilogueINS1I_23Sm100TmaWarpSpecializedILi3ELi2ELi16ELb1ELb0EEEJSJ_NSB_IJNST_ISH_SE_EENST_INSC_ILi32EEESE_EEEEESK_NSB_IJNSB_IJllllEEESE_SV_EEESK_S1S_NS1I_6fusion15FusionCallbacksIS1M_NS1T_17LinearCombinationISK_fSK_fLNS_15FloatRoundStyleE2EEESJ_S1Q_JEEENSA_5SM1004TMEM4LOAD26SM100_TMEM_LOAD_16dp256b4xES13_NS14_INS15_ILi2ELi4ELi3EEES18_NST_INSB_IJS19_S1O_EEENSB_IJS1O_SE_EEEEEEENSA_17SM75_U32x4_LDSM_NENSA_21SM90_TMA_STORE_IM2COLES27_NSA_17SM90_U32x4_STSM_NENSA_39AutoVectorizingCopyWithAssumedAlignmentILi128EEEEEEvvEEEEvNT_6ParamsE,"a",@progbits
	.sectionflags	@""
	.align	4
.nv.constant0._ZN7cutlass13device_kernelINS_4conv6kernel13ConvUniversalINS1_16ConvProblemShapeILNS1_8OperatorE0ELi3EEENS1_10collective14CollectiveConvINS1_47MainloopSm100TmaUmmaWarpSpecializedImplicitGemmILS5_0ELi13ELi3ELi1ELi2EN4cute5tupleIJNSA_1CILi2EEENSC_ILi1EEESE_EEEEENSB_IJNSC_ILi64EEESH_NSB_IJSH_EEEEEENS_6half_tESK_NSA_8TiledMMAINSA_8MMA_AtomIJNSA_20SM100_MMA_F16BF16_SSISK_SK_fLi64ELi64ELNSA_4UMMA5MajorE0ELSP_0ELNSO_7ScaleInE0ELSQ_0EEEEEENSA_6LayoutINSB_IJSE_SE_SE_EEENSB_IJNSC_ILi0EEESV_SV_EEEEENSB_IJNSA_10UnderscoreESY_SY_EEEEENS7_6detail27Sm100ImplicitGemmTileTraitsINSA_20SM90_TMA_LOAD_IM2COLENSA_14ComposedLayoutINSA_7SwizzleILi3ELi4ELi3EEENSA_18smem_ptr_flag_bitsILi16EEENST_INSB_IJNSC_ILi8EEESH_EEENSB_IJSH_SE_EEEEEEEvEENS12_INSA_23SM90_TMA_LOAD_MULTICASTES1D_vEEEENS_8epilogue10collective18CollectiveEpilogueINS1I_23Sm100TmaWarpSpecializedILi3ELi2ELi16ELb1ELb0EEEJSJ_NSB_IJNST_ISH_SE_EENST_INSC_ILi32EEESE_EEEEESK_NSB_IJNSB_IJllllEEESE_SV_EEESK_S1S_NS1I_6fusion15FusionCallbacksIS1M_NS1T_17LinearCombinationISK_fSK_fLNS_15FloatRoundStyleE2EEESJ_S1Q_JEEENSA_5SM1004TMEM4LOAD26SM100_TMEM_LOAD_16dp256b4xES13_NS14_INS15_ILi2ELi4ELi3EEES18_NST_INSB_IJS19_S1O_EEENSB_IJS1O_SE_EEEEEEENSA_17SM75_U32x4_LDSM_NENSA_21SM90_TMA_STORE_IM2COLES27_NSA_17SM90_U32x4_STSM_NENSA_39AutoVectorizingCopyWithAssumedAlignmentILi128EEEEEEvvEEEEvNT_6ParamsE:
	.zero		3200


//--------------------- SYMBOLS --------------------------

	.type		.nv.reservedSmem.offset0,@object
	.size		.nv.reservedSmem.offset0,0x4
	.type		.nv.reservedSmem.cap,@object
	.size		.nv.reservedSmem.cap,0x4
	.type		__assertfail,@function
